	.headerflags	@"EF_CUDA_TEXMODE_UNIFIED EF_CUDA_64BIT_ADDRESS EF_CUDA_SM89 EF_CUDA_VIRTUAL_SM(EF_CUDA_SM89)"
	.elftype	@"ET_EXEC"


//--------------------- .nv.info                  --------------------------
	.section	.nv.info,"",@"SHT_CUDA_INFO"
	.align	4


	//----- nvinfo : EIATTR_REGCOUNT
	.align		4
        /*0000*/ 	.byte	0x04, 0x2f
        /*0002*/ 	.short	(.L_1 - .L_0)
	.align		4
.L_0:
        /*0004*/ 	.word	index@(triton__0d1d2d3d456de7)
        /*0008*/ 	.word	0x0000006c


	//----- nvinfo : EIATTR_MAX_STACK_SIZE
	.align		4
.L_1:
        /*000c*/ 	.byte	0x04, 0x23
        /*000e*/ 	.short	(.L_3 - .L_2)
	.align		4
.L_2:
        /*0010*/ 	.word	index@(triton__0d1d2d3d456de7)
        /*0014*/ 	.word	0x00000000


	//----- nvinfo : EIATTR_MIN_STACK_SIZE
	.align		4
.L_3:
        /*0018*/ 	.byte	0x04, 0x12
        /*001a*/ 	.short	(.L_5 - .L_4)
	.align		4
.L_4:
        /*001c*/ 	.word	index@(triton__0d1d2d3d456de7)
        /*0020*/ 	.word	0x00000000


	//----- nvinfo : EIATTR_FRAME_SIZE
	.align		4
.L_5:
        /*0024*/ 	.byte	0x04, 0x11
        /*0026*/ 	.short	(.L_7 - .L_6)
	.align		4
.L_6:
        /*0028*/ 	.word	index@(triton__0d1d2d3d456de7)
        /*002c*/ 	.word	0x00000000
.L_7:


//--------------------- .nv.info.triton__0d1d2d3d456de7 --------------------------
	.section	.nv.info.triton__0d1d2d3d456de7,"",@"SHT_CUDA_INFO"
	.align	4


	//----- nvinfo : EIATTR_CUDA_API_VERSION
	.align		4
        /*0000*/ 	.byte	0x04, 0x37
        /*0002*/ 	.short	(.L_9 - .L_8)
.L_8:
        /*0004*/ 	.word	0x0000007b


	//----- nvinfo : EIATTR_PARAM_CBANK
	.align		4
.L_9:
        /*0008*/ 	.byte	0x04, 0x0a
        /*000a*/ 	.short	(.L_11 - .L_10)
	.align		4
.L_10:
        /*000c*/ 	.word	index@(.nv.constant0.triton__0d1d2d3d456de7)
        /*0010*/ 	.short	0x0160
        /*0012*/ 	.short	0x0030


	//----- nvinfo : EIATTR_CBANK_PARAM_SIZE
	.align		4
.L_11:
        /*0014*/ 	.byte	0x03, 0x19
        /*0016*/ 	.short	0x0030


	//----- nvinfo : EIATTR_KPARAM_INFO
	.align		4
        /*0018*/ 	.byte	0x04, 0x17
        /*001a*/ 	.short	(.L_13 - .L_12)
.L_12:
        /*001c*/ 	.word	0x00000000
        /*0020*/ 	.short	0x0007
        /*0022*/ 	.short	0x002c
        /*0024*/ 	.byte	0x00, 0xf0, 0x11, 0x00


	//----- nvinfo : EIATTR_KPARAM_INFO
	.align		4
.L_13:
        /*0028*/ 	.byte	0x04, 0x17
        /*002a*/ 	.short	(.L_15 - .L_14)
.L_14:
        /*002c*/ 	.word	0x00000000
        /*0030*/ 	.short	0x0006
        /*0032*/ 	.short	0x0028
        /*0034*/ 	.byte	0x00, 0xf0, 0x11, 0x00


	//----- nvinfo : EIATTR_KPARAM_INFO
	.align		4
.L_15:
        /*0038*/ 	.byte	0x04, 0x17
        /*003a*/ 	.short	(.L_17 - .L_16)
.L_16:
        /*003c*/ 	.word	0x00000000
        /*0040*/ 	.short	0x0005
        /*0042*/ 	.short	0x0024
        /*0044*/ 	.byte	0x00, 0xf0, 0x11, 0x00


	//----- nvinfo : EIATTR_KPARAM_INFO
	.align		4
.L_17:
        /*0048*/ 	.byte	0x04, 0x17
        /*004a*/ 	.short	(.L_19 - .L_18)
.L_18:
        /*004c*/ 	.word	0x00000000
        /*0050*/ 	.short	0x0004
        /*0052*/ 	.short	0x0020
        /*0054*/ 	.byte	0x00, 0xf0, 0x11, 0x00


	//----- nvinfo : EIATTR_KPARAM_INFO
	.align		4
.L_19:
        /*0058*/ 	.byte	0x04, 0x17
        /*005a*/ 	.short	(.L_21 - .L_20)
.L_20:
        /*005c*/ 	.word	0x00000000
        /*0060*/ 	.short	0x0003
        /*0062*/ 	.short	0x0018
        /*0064*/ 	.byte	0x00, 0xf0, 0x21, 0x00


	//----- nvinfo : EIATTR_KPARAM_INFO
	.align		4
.L_21:
        /*0068*/ 	.byte	0x04, 0x17
        /*006a*/ 	.short	(.L_23 - .L_22)
.L_22:
        /*006c*/ 	.word	0x00000000
        /*0070*/ 	.short	0x0002
        /*0072*/ 	.short	0x0010
        /*0074*/ 	.byte	0x00, 0xf0, 0x21, 0x00


	//----- nvinfo : EIATTR_KPARAM_INFO
	.align		4
.L_23:
        /*0078*/ 	.byte	0x04, 0x17
        /*007a*/ 	.short	(.L_25 - .L_24)
.L_24:
        /*007c*/ 	.word	0x00000000
        /*0080*/ 	.short	0x0001
        /*0082*/ 	.short	0x0008
        /*0084*/ 	.byte	0x00, 0xf0, 0x21, 0x00


	//----- nvinfo : EIATTR_KPARAM_INFO
	.align		4
.L_25:
        /*0088*/ 	.byte	0x04, 0x17
        /*008a*/ 	.short	(.L_27 - .L_26)
.L_26:
        /*008c*/ 	.word	0x00000000
        /*0090*/ 	.short	0x0000
        /*0092*/ 	.short	0x0000
        /*0094*/ 	.byte	0x00, 0xf0, 0x21, 0x00


	//----- nvinfo : EIATTR_MAXREG_COUNT
	.align		4
.L_27:
        /*0098*/ 	.byte	0x03, 0x1b
        /*009a*/ 	.short	0x00ff


	//----- nvinfo : EIATTR_COOP_GROUP_MASK_REGIDS
	.align		4
        /*009c*/ 	.byte	0x04, 0x29
        /*009e*/ 	.short	(.L_29 - .L_28)


	//   ....[0]....
.L_28:
        /*00a0*/ 	.word	0xffffffff


	//   ....[1]....
        /*00a4*/ 	.word	0xffffffff


	//   ....[2]....
        /*00a8*/ 	.word	0xffffffff


	//   ....[3]....
        /*00ac*/ 	.word	0xffffffff


	//   ....[4]....
        /*00b0*/ 	.word	0xffffffff


	//   ....[5]....
        /*00b4*/ 	.word	0xffffffff


	//   ....[6]....
        /*00b8*/ 	.word	0xffffffff


	//   ....[7]....
        /*00bc*/ 	.word	0xffffffff


	//   ....[8]....
        /*00c0*/ 	.word	0xffffffff


	//   ....[9]....
        /*00c4*/ 	.word	0xffffffff


	//   ....[10]....
        /*00c8*/ 	.word	0xffffffff


	//   ....[11]....
        /*00cc*/ 	.word	0xffffffff


	//   ....[12]....
        /*00d0*/ 	.word	0xffffffff


	//   ....[13]....
        /*00d4*/ 	.word	0xffffffff


	//   ....[14]....
        /*00d8*/ 	.word	0xffffffff


	//   ....[15]....
        /*00dc*/ 	.word	0xffffffff


	//   ....[16]....
        /*00e0*/ 	.word	0xffffffff


	//   ....[17]....
        /*00e4*/ 	.word	0xffffffff


	//   ....[18]....
        /*00e8*/ 	.word	0xffffffff


	//   ....[19]....
        /*00ec*/ 	.word	0xffffffff


	//   ....[20]....
        /*00f0*/ 	.word	0xffffffff


	//   ....[21]....
        /*00f4*/ 	.word	0xffffffff


	//   ....[22]....
        /*00f8*/ 	.word	0xffffffff


	//   ....[23]....
        /*00fc*/ 	.word	0xffffffff


	//----- nvinfo : EIATTR_COOP_GROUP_INSTR_OFFSETS
	.align		4
.L_29:
        /*0100*/ 	.byte	0x04, 0x28
        /*0102*/ 	.short	(.L_31 - .L_30)


	//   ....[0]....
.L_30:
        /*0104*/ 	.word	0x00003dd0


	//   ....[1]....
        /*0108*/ 	.word	0x00004050


	//   ....[2]....
        /*010c*/ 	.word	0x00004120


	//   ....[3]....
        /*0110*/ 	.word	0x00004170


	//   ....[4]....
        /*0114*/ 	.word	0x000041c0


	//   ....[5]....
        /*0118*/ 	.word	0x00004260


	//   ....[6]....
        /*011c*/ 	.word	0x000042d0


	//   ....[7]....
        /*0120*/ 	.word	0x00004300


	//   ....[8]....
        /*0124*/ 	.word	0x000043d0


	//   ....[9]....
        /*0128*/ 	.word	0x00004420


	//   ....[10]....
        /*012c*/ 	.word	0x00004500


	//   ....[11]....
        /*0130*/ 	.word	0x00004540


	//   ....[12]....
        /*0134*/ 	.word	0x00004560


	//   ....[13]....
        /*0138*/ 	.word	0x00004640


	//   ....[14]....
        /*013c*/ 	.word	0x00004660


	//   ....[15]....
        /*0140*/ 	.word	0x000047e0


	//   ....[16]....
        /*0144*/ 	.word	0x000047f0


	//   ....[17]....
        /*0148*/ 	.word	0x00004830


	//   ....[18]....
        /*014c*/ 	.word	0x00004870


	//   ....[19]....
        /*0150*/ 	.word	0x00004900


	//   ....[20]....
        /*0154*/ 	.word	0x000049d0


	//   ....[21]....
        /*0158*/ 	.word	0x00004a00


	//   ....[22]....
        /*015c*/ 	.word	0x00004ad0


	//   ....[23]....
        /*0160*/ 	.word	0x00004b20


	//----- nvinfo : EIATTR_EXIT_INSTR_OFFSETS
	.align		4
.L_31:
        /*0164*/ 	.byte	0x04, 0x1c
        /*0166*/ 	.short	(.L_33 - .L_32)


	//   ....[0]....
.L_32:
        /*0168*/ 	.word	0x00004cf0


	//   ....[1]....
        /*016c*/ 	.word	0x00004d40


	//----- nvinfo : EIATTR_MAX_THREADS
	.align		4
.L_33:
        /*0170*/ 	.byte	0x04, 0x05
        /*0172*/ 	.short	(.L_35 - .L_34)
.L_34:
        /*0174*/ 	.word	0x00000100
        /*0178*/ 	.word	0x00000001
        /*017c*/ 	.word	0x00000001
.L_35:


//--------------------- .nv.rel.action            --------------------------
	.section	.nv.rel.action,"",@"SHT_CUDA_RELOCINFO"
	.align	8
	.sectionentsize	8
        /*0000*/ 	.byte	0x73, 0x00, 0x00, 0x00, 0x00, 0x00, 0x00, 0x00, 0x00, 0x00, 0x00, 0x11, 0x25, 0x00, 0x05, 0x36


//--------------------- .nv.constant0.triton__0d1d2d3d456de7 --------------------------
	.section	.nv.constant0.triton__0d1d2d3d456de7,"a",@progbits
	.align	4
.nv.constant0.triton__0d1d2d3d456de7:
	.zero		400


//--------------------- .text.triton__0d1d2d3d456de7 --------------------------
	.section	.text.triton__0d1d2d3d456de7,"ax",@progbits
	.sectionflags	@"SHF_BARRIERS=1"
	.sectioninfo	@"SHI_REGISTERS=108"
	.align	128
        .global         triton__0d1d2d3d456de7
        .type           triton__0d1d2d3d456de7,@function
        .size           triton__0d1d2d3d456de7,(.L_x_3 - triton__0d1d2d3d456de7)
        .other          triton__0d1d2d3d456de7,@"STO_CUDA_ENTRY STV_DEFAULT"
triton__0d1d2d3d456de7:
.text.triton__0d1d2d3d456de7:
[----:B------:R-:W-:-:S02]  /*0000*/  IMAD.MOV.U32 R1, RZ, RZ, c[0x0][0x28] ;  /* 0x00000a00ff017624 */ /* 0x000fc400078e00ff */
[----:B------:R-:W0:Y:S01]  /*0010*/  S2UR UR12, SR_CTAID.X ;  /* 0x00000000000c79c3 */ /* 0x000e220000002500 */
[----:B------:R-:W1:Y:S01]  /*0020*/  S2R R25, SR_TID.X ;  /* 0x0000000000197919 */ /* 0x000e620000002100 */
[----:B------:R-:W-:Y:S01]  /*0030*/  IMAD.MOV.U32 R0, RZ, RZ, c[0x0][0x18c] ;  /* 0x00006300ff007624 */ /* 0x000fe200078e00ff */
[----:B------:R-:W-:Y:S01]  /*0040*/  ULDC.64 UR14, c[0x0][0x118] ;  /* 0x00004600000e7ab9 */ /* 0x000fe20000000a00 */
[----:B------:R-:W-:Y:S01]  /*0050*/  CS2R R46, SRZ ;  /* 0x00000000002e7805 */ /* 0x000fe2000001ff00 */
[----:B------:R-:W-:Y:S01]  /*0060*/  IMAD.MOV.U32 R31, RZ, RZ, RZ ;  /* 0x000000ffff1f7224 */ /* 0x000fe200078e00ff */
[----:B------:R-:W-:Y:S01]  /*0070*/  CS2R R32, SRZ ;  /* 0x0000000000207805 */ /* 0x000fe2000001ff00 */
[----:B------:R-:W-:Y:S01]  /*0080*/  ISETP.GE.AND P0, PT, R0, 0x1, PT ;  /* 0x000000010000780c */ /* 0x000fe20003f06270 */
[----:B------:R-:W-:Y:S01]  /*0090*/  CS2R R34, SRZ ;  /* 0x0000000000227805 */ /* 0x000fe2000001ff00 */
[----:B------:R-:W-:Y:S01]  /*00a0*/  CS2R R44, SRZ ;  /* 0x00000000002c7805 */ /* 0x000fe2000001ff00 */
[----:B------:R-:W-:Y:S01]  /*00b0*/  CS2R R42, SRZ ;  /* 0x00000000002a7805 */ /* 0x000fe2000001ff00 */
[----:B------:R-:W-:Y:S01]  /*00c0*/  CS2R R6, SRZ ;  /* 0x0000000000067805 */ /* 0x000fe2000001ff00 */
[----:B------:R-:W-:Y:S01]  /*00d0*/  IMAD.MOV.U32 R41, RZ, RZ, RZ ;  /* 0x000000ffff297224 */ /* 0x000fe200078e00ff */
[----:B------:R-:W-:Y:S01]  /*00e0*/  MOV R49, RZ ;  /* 0x000000ff00317202 */ /* 0x000fe20000000f00 */
[----:B------:R-:W-:Y:S01]  /*00f0*/  IMAD.MOV.U32 R0, RZ, RZ, RZ ;  /* 0x000000ffff007224 */ /* 0x000fe200078e00ff */
[----:B------:R-:W-:Y:S01]  /*0100*/  CS2R R8, SRZ ;  /* 0x0000000000087805 */ /* 0x000fe2000001ff00 */
[----:B------:R-:W-:Y:S01]  /*0110*/  IMAD.MOV.U32 R36, RZ, RZ, RZ ;  /* 0x000000ffff247224 */ /* 0x000fe200078e00ff */
[----:B------:R-:W-:Y:S01]  /*0120*/  CS2R R10, SRZ ;  /* 0x00000000000a7805 */ /* 0x000fe2000001ff00 */
[----:B------:R-:W-:Y:S01]  /*0130*/  CS2R R12, SRZ ;  /* 0x00000000000c7805 */ /* 0x000fe2000001ff00 */
[----:B------:R-:W-:Y:S01]  /*0140*/  IMAD.MOV.U32 R14, RZ, RZ, RZ ;  /* 0x000000ffff0e7224 */ /* 0x000fe200078e00ff */
[----:B0-----:R-:W-:Y:S01]  /*0150*/  UISETP.GE.AND UP0, UPT, UR12, 0x240, UPT ;  /* 0x000002400c00788c */ /* 0x001fe2000bf06270 */
[----:B-1----:R-:W-:Y:S01]  /*0160*/  LOP3.LUT R25, R25, 0xff, RZ, 0xc0, !PT ;  /* 0x000000ff19197812 */ /* 0x002fe200078ec0ff */
[----:B------:R-:W-:Y:S05]  /*0170*/  @!P0 BRA `(.L_x_0) ;  /* 0x000034e000008947 */ /* 0x000fea0003800000 */
[----:B------:R-:W-:Y:S01]  /*0180*/  ULDC.64 UR8, c[0x0][0x180] ;  /* 0x0000600000087ab9 */ /* 0x000fe20000000a00 */
[----:B------:R-:W-:Y:S01]  /*0190*/  CS2R R46, SRZ ;  /* 0x00000000002e7805 */ /* 0x000fe2000001ff00 */
[----:B------:R-:W-:Y:S01]  /*01a0*/  UIMAD UR9, UR9, UR8, URZ ;  /* 0x00000008090972a4 */ /* 0x000fe2000f8e023f */
[----:B------:R-:W-:Y:S01]  /*01b0*/  IMAD.MOV.U32 R31, RZ, RZ, RZ ;  /* 0x000000ffff1f7224 */ /* 0x000fe200078e00ff */
[----:B------:R-:W-:Y:S01]  /*01c0*/  USHF.R.S32.HI UR4, URZ, 0x1f, UR12 ;  /* 0x0000001f3f047899 */ /* 0x000fe2000801140c */
[----:B------:R-:W-:Y:S01]  /*01d0*/  CS2R R32, SRZ ;  /* 0x0000000000207805 */ /* 0x000fe2000001ff00 */
[----:B------:R-:W-:Y:S01]  /*01e0*/  UIMAD UR17, UR9, 0x16, URZ ;  /* 0x00000016091178a4 */ /* 0x000fe2000f8e023f */
[----:B------:R-:W-:Y:S01]  /*01f0*/  CS2R R34, SRZ ;  /* 0x0000000000227805 */ /* 0x000fe2000001ff00 */
[----:B------:R-:W-:Y:S01]  /*0200*/  ULEA.HI UR4, UR4, UR12, URZ, 0x5 ;  /* 0x0000000c04047291 */ /* 0x000fe2000f8f283f */
[----:B------:R-:W-:Y:S01]  /*0210*/  CS2R R44, SRZ ;  /* 0x00000000002c7805 */ /* 0x000fe2000001ff00 */
[----:B------:R-:W-:Y:S01]  /*0220*/  UIMAD UR16, UR9, 0xdc, URZ ;  /* 0x000000dc091078a4 */ /* 0x000fe2000f8e023f */
[----:B------:R-:W-:Y:S01]  /*0230*/  CS2R R42, SRZ ;  /* 0x00000000002a7805 */ /* 0x000fe2000001ff00 */
[----:B------:R-:W-:Y:S01]  /*0240*/  IABS R3, UR17 ;  /* 0x0000001100037c13 */ /* 0x000fe20008000000 */
[----:B------:R-:W-:Y:S01]  /*0250*/  USHF.R.S32.HI UR8, URZ, 0x5, UR4 ;  /* 0x000000053f087899 */ /* 0x000fe20008011404 */
[----:B------:R-:W-:Y:S01]  /*0260*/  IMAD.MOV.U32 R39, RZ, RZ, RZ ;  /* 0x000000ffff277224 */ /* 0x000fe200078e00ff */
[----:B------:R-:W-:Y:S01]  /*0270*/  ULOP3.LUT UR4, UR4, 0xffffffe0, URZ, 0xc0, !UPT ;  /* 0xffffffe004047892 */ /* 0x000fe2000f8ec03f */
[----:B------:R-:W0:Y:S01]  /*0280*/  R2UR UR11, R3 ;  /* 0x00000000030b73c2 */ /* 0x000e2200000e0000 */
[----:B------:R-:W-:Y:S01]  /*0290*/  UIADD3 UR6, UR16, 0x11, URZ ;  /* 0x0000001110067890 */ /* 0x000fe2000fffe03f */
[----:B------:R-:W-:Y:S01]  /*02a0*/  IMAD.MOV.U32 R52, RZ, RZ, RZ ;  /* 0x000000ffff347224 */ /* 0x000fe200078e00ff */
[----:B------:R-:W-:Y:S01]  /*02b0*/  UIADD3 UR4, -UR4, UR12, URZ ;  /* 0x0000000c04047290 */ /* 0x000fe2000fffe13f */
[----:B------:R-:W-:Y:S01]  /*02c0*/  CS2R R14, SRZ ;  /* 0x00000000000e7805 */ /* 0x000fe2000001ff00 */
[----:B------:R-:W-:Y:S01]  /*02d0*/  UIMAD.WIDE UR6, UR6, 0x38e38e39, URZ ;  /* 0x38e38e39060678a5 */ /* 0x000fe2000f8e023f */
[----:B------:R-:W-:Y:S01]  /*02e0*/  CS2R R50, SRZ ;  /* 0x0000000000327805 */ /* 0x000fe2000001ff00 */
[----:B------:R-:W-:Y:S01]  /*02f0*/  UIMAD UR10, UR4, UR9, URZ ;  /* 0x00000009040a72a4 */ /* 0x000fe2000f8e023f */
[----:B------:R-:W-:Y:S01]  /*0300*/  CS2R R28, SRZ ;  /* 0x00000000001c7805 */ /* 0x000fe2000001ff00 */
[----:B------:R-:W-:Y:S01]  /*0310*/  USHF.R.U32.HI UR4, URZ, 0x1f, UR7 ;  /* 0x0000001f3f047899 */ /* 0x000fe20008011607 */
[----:B------:R-:W-:Y:S01]  /*0320*/  CS2R R48, SRZ ;  /* 0x0000000000307805 */ /* 0x000fe2000001ff00 */
[----:B------:R-:W-:Y:S01]  /*0330*/  CS2R R6, SRZ ;  /* 0x0000000000067805 */ /* 0x000fe2000001ff00 */
[----:B------:R-:W-:Y:S01]  /*0340*/  CS2R R40, SRZ ;  /* 0x0000000000287805 */ /* 0x000fe2000001ff00 */
[----:B------:R-:W-:Y:S01]  /*0350*/  ULEA.HI.SX32 UR4, UR7, UR4, 0x1e ;  /* 0x0000000407047291 */ /* 0x000fe2000f8ff23f */
[----:B------:R-:W-:Y:S01]  /*0360*/  CS2R R36, SRZ ;  /* 0x0000000000247805 */ /* 0x000fe2000001ff00 */
[----:B------:R-:W-:Y:S01]  /*0370*/  CS2R R16, SRZ ;  /* 0x0000000000107805 */ /* 0x000fe2000001ff00 */
[----:B------:R-:W-:Y:S01]  /*0380*/  CS2R R18, SRZ ;  /* 0x0000000000127805 */ /* 0x000fe2000001ff00 */
[----:B------:R-:W-:Y:S01]  /*0390*/  CS2R R20, SRZ ;  /* 0x0000000000147805 */ /* 0x000fe2000001ff00 */
[----:B------:R-:W-:Y:S01]  /*03a0*/  CS2R R22, SRZ ;  /* 0x0000000000167805 */ /* 0x000fe2000001ff00 */
[----:B------:R-:W-:Y:S01]  /*03b0*/  IMAD.MOV.U32 R56, RZ, RZ, RZ ;  /* 0x000000ffff387224 */ /* 0x000fe200078e00ff */
[----:B------:R-:W-:Y:S01]  /*03c0*/  CS2R R26, SRZ ;  /* 0x00000000001a7805 */ /* 0x000fe2000001ff00 */
[----:B------:R-:W-:Y:S01]  /*03d0*/  CS2R R54, SRZ ;  /* 0x0000000000367805 */ /* 0x000fe2000001ff00 */
[----:B------:R-:W-:Y:S01]  /*03e0*/  IMAD.MOV.U32 R24, RZ, RZ, RZ ;  /* 0x000000ffff187224 */ /* 0x000fe200078e00ff */
[----:B------:R-:W-:Y:S01]  /*03f0*/  CS2R R8, SRZ ;  /* 0x0000000000087805 */ /* 0x000fe2000001ff00 */
[----:B0-----:R-:W0:Y:S01]  /*0400*/  I2F.RP R0, UR11 ;  /* 0x0000000b00007d06 */ /* 0x001e220008209400 */
[----:B------:R-:W-:Y:S01]  /*0410*/  CS2R R10, SRZ ;  /* 0x00000000000a7805 */ /* 0x000fe2000001ff00 */
[----:B------:R-:W-:Y:S01]  /*0420*/  UIMAD UR8, UR8, UR4, URZ ;  /* 0x00000004080872a4 */ /* 0x000fe2000f8e023f */
[----:B------:R-:W-:Y:S01]  /*0430*/  CS2R R12, SRZ ;  /* 0x00000000000c7805 */ /* 0x000fe2000001ff00 */
[----:B------:R-:W-:-:S02]  /*0440*/  UIMAD UR18, UR9, 0x140, URZ ;  /* 0x00000140091278a4 */ /* 0x000fc4000f8e023f */
[----:B------:R-:W-:Y:S02]  /*0450*/  UMOV UR4, URZ ;  /* 0x0000003f00047c82 */ /* 0x000fe40008000000 */
[----:B------:R-:W-:Y:S01]  /*0460*/  UIMAD UR10, UR10, 0xa, URZ ;  /* 0x0000000a0a0a78a4 */ /* 0x000fe2000f8e023f */
[----:B0-----:R-:W0:Y:S02]  /*0470*/  MUFU.RCP R0, R0 ;  /* 0x0000000000007308 */ /* 0x001e240000001000 */
[----:B0-----:R-:W-:Y:S02]  /*0480*/  IADD3 R2, R0, 0xffffffe, RZ ;  /* 0x0ffffffe00027810 */ /* 0x001fe40007ffe0ff */
[----:B------:R-:W-:-:S04]  /*0490*/  MOV R0, RZ ;  /* 0x000000ff00007202 */ /* 0x000fc80000000f00 */
[----:B------:R-:W0:Y:S02]  /*04a0*/  F2I.FTZ.U32.TRUNC.NTZ R2, R2 ;  /* 0x0000000200027305 */ /* 0x000e24000021f000 */
[----:B0-----:R-:W0:Y:S02]  /*04b0*/  R2UR UR5, R2 ;  /* 0x00000000020573c2 */ /* 0x001e2400000e0000 */
[----:B0-----:R-:W-:-:S07]  /*04c0*/  UIADD3 UR13, URZ, -UR5, URZ ;  /* 0x800000053f0d7290 */ /* 0x001fce000fffe03f */
[----:B------:R-:W-:Y:S02]  /*04d0*/  UMOV UR6, UR13 ;  /* 0x0000000d00067c82 */ /* 0x000fe40008000000 */
[----:B------:R-:W-:-:S04]  /*04e0*/  UIMAD UR6, UR6, UR11, URZ ;  /* 0x0000000b060672a4 */ /* 0x000fc8000f8e023f */
[----:B------:R-:W-:-:S06]  /*04f0*/  UIMAD.WIDE.U32 UR6, UR5, UR6, UR4 ;  /* 0x00000006050672a5 */ /* 0x000fcc000f8e0004 */
.L_x_1:
[----:B------:R-:W-:Y:S01]  /*0500*/  IABS R30, UR17 ;  /* 0x00000011001e7c13 */ /* 0x000fe20008000000 */
[----:B------:R-:W-:Y:S01]  /*0510*/  UMOV UR6, URZ ;  /* 0x0000003f00067c82 */ /* 0x000fe20008000000 */
[----:B------:R-:W-:Y:S01]  /*0520*/  IADD3 R60, R25, UR4, RZ ;  /* 0x00000004193c7c10 */ /* 0x000fe2000fffe0ff */
[----:B------:R-:W-:Y:S01]  /*0530*/  IMAD.U32 R79, RZ, RZ, UR9 ;  /* 0x00000009ff4f7e24 */ /* 0x000fe2000f8e00ff */
[----:B------:R0:W1:Y:S01]  /*0540*/  R2UR UR5, R30 ;  /* 0x000000001e0573c2 */ /* 0x00006200000e0000 */
[----:B------:R-:W-:Y:S02]  /*0550*/  IABS R4, UR17 ;  /* 0x0000001100047c13 */ /* 0x000fe40008000000 */
[----:B------:R-:W-:Y:S02]  /*0560*/  IADD3 R58, R60, UR8, RZ ;  /* 0x000000083c3a7c10 */ /* 0x000fe4000fffe0ff */
[----:B------:R-:W-:Y:S01]  /*0570*/  IABS R2, UR9 ;  /* 0x0000000900027c13 */ /* 0x000fe20008000000 */
[----:B------:R-:W-:Y:S01]  /*0580*/  IMAD.MOV R5, RZ, RZ, -R4 ;  /* 0x000000ffff057224 */ /* 0x000fe200078e0a04 */
[----:B------:R-:W-:-:S02]  /*0590*/  IABS R3, R58 ;  /* 0x0000003a00037213 */ /* 0x000fc40000000000 */
[----:B0-----:R-:W0:Y:S01]  /*05a0*/  I2F.RP R30, R2 ;  /* 0x00000002001e7306 */ /* 0x001e220000209400 */
[----:B------:R-:W-:Y:S02]  /*05b0*/  ISETP.NE.AND P6, PT, RZ, UR17, PT ;  /* 0x00000011ff007c0c */ /* 0x000fe4000bfc5270 */
[----:B------:R-:W-:Y:S01]  /*05c0*/  IMAD.HI.U32 R4, R3, UR7, RZ ;  /* 0x0000000703047c27 */ /* 0x000fe2000f8e00ff */
[----:B------:R-:W-:Y:S02]  /*05d0*/  LOP3.LUT R74, RZ, UR17, RZ, 0x33, !PT ;  /* 0x00000011ff4a7c12 */ /* 0x000fe4000f8e33ff */
[----:B------:R-:W-:Y:S01]  /*05e0*/  IADD3 R71, R60, 0x300, RZ ;  /* 0x000003003c477810 */ /* 0x000fe20007ffe0ff */
[----:B------:R-:W-:Y:S01]  /*05f0*/  IMAD R3, R4, R5, R3 ;  /* 0x0000000504037224 */ /* 0x000fe200078e0203 */
[----:B------:R-:W-:Y:S02]  /*0600*/  IADD3 R84, R60, 0x600, RZ ;  /* 0x000006003c547810 */ /* 0x000fe40007ffe0ff */
[----:B------:R-:W-:-:S02]  /*0610*/  IADD3 R64, R71, UR8, RZ ;  /* 0x0000000847407c10 */ /* 0x000fc4000fffe0ff */
[----:B------:R-:W-:Y:S02]  /*0620*/  ISETP.LT.U32.AND P1, PT, R3, UR11, PT ;  /* 0x0000000b03007c0c */ /* 0x000fe4000bf21070 */
[----:B------:R-:W-:Y:S01]  /*0630*/  IABS R53, R64 ;  /* 0x0000004000357213 */ /* 0x000fe20000000000 */
[----:B-1----:R-:W1:Y:S01]  /*0640*/  I2F.RP R38, UR5 ;  /* 0x0000000500267d06 */ /* 0x002e620008209400 */
[----:B------:R-:W-:Y:S02]  /*0650*/  IADD3 R85, R60, 0x500, RZ ;  /* 0x000005003c557810 */ /* 0x000fe40007ffe0ff */
[----:B------:R-:W-:Y:S02]  /*0660*/  LOP3.LUT R61, R64, UR17, RZ, 0x3c, !PT ;  /* 0x00000011403d7c12 */ /* 0x000fe4000f8e3cff */
[C---:B------:R-:W-:Y:S02]  /*0670*/  IADD3 R86, R60.reuse, 0x400, RZ ;  /* 0x000004003c567810 */ /* 0x040fe40007ffe0ff */
[----:B------:R-:W-:Y:S01]  /*0680*/  ISETP.GE.AND P4, PT, R61, RZ, PT ;  /* 0x000000ff3d00720c */ /* 0x000fe20003f86270 */
[----:B0-----:R-:W0:Y:S01]  /*0690*/  MUFU.RCP R30, R30 ;  /* 0x0000001e001e7308 */ /* 0x001e220000001000 */
[----:B------:R-:W-:-:S02]  /*06a0*/  IADD3 R88, R60, 0x200, RZ ;  /* 0x000002003c587810 */ /* 0x000fc40007ffe0ff */
[----:B------:R-:W-:Y:S02]  /*06b0*/  @!P1 IADD3 R3, R3, -UR5, RZ ;  /* 0x8000000503039c10 */ /* 0x000fe4000fffe0ff */
[----:B------:R-:W-:Y:S02]  /*06c0*/  @!P1 IADD3 R4, R4, 0x1, RZ ;  /* 0x0000000104049810 */ /* 0x000fe40007ffe0ff */
[----:B------:R-:W-:Y:S01]  /*06d0*/  ISETP.GE.U32.AND P0, PT, R3, UR11, PT ;  /* 0x0000000b03007c0c */ /* 0x000fe2000bf06070 */
[----:B-1----:R-:W1:Y:S01]  /*06e0*/  MUFU.RCP R38, R38 ;  /* 0x0000002600267308 */ /* 0x002e620000001000 */
[----:B------:R-:W-:Y:S02]  /*06f0*/  LOP3.LUT R3, R58, UR17, RZ, 0x3c, !PT ;  /* 0x000000113a037c12 */ /* 0x000fe4000f8e3cff */
[----:B------:R-:W-:Y:S02]  /*0700*/  IADD3 R81, R60, 0x100, RZ ;  /* 0x000001003c517810 */ /* 0x000fe40007ffe0ff */
[----:B------:R-:W-:-:S02]  /*0710*/  ISETP.GE.AND P2, PT, R3, RZ, PT ;  /* 0x000000ff0300720c */ /* 0x000fc40003f46270 */
[----:B------:R-:W-:Y:S02]  /*0720*/  IADD3 R61, R81, UR8, RZ ;  /* 0x00000008513d7c10 */ /* 0x000fe4000fffe0ff */
[----:B0-----:R-:W-:Y:S02]  /*0730*/  IADD3 R62, R30, 0xffffffe, RZ ;  /* 0x0ffffffe1e3e7810 */ /* 0x001fe40007ffe0ff */
[----:B------:R-:W-:Y:S02]  /*0740*/  IABS R30, UR9 ;  /* 0x00000009001e7c13 */ /* 0x000fe40008000000 */
[----:B------:R0:W2:Y:S01]  /*0750*/  F2I.FTZ.U32.TRUNC.NTZ R63, R62 ;  /* 0x0000003e003f7305 */ /* 0x0000a2000021f000 */
[----:B------:R-:W-:Y:S02]  /*0760*/  @P0 IADD3 R4, R4, 0x1, RZ ;  /* 0x0000000104040810 */ /* 0x000fe40007ffe0ff */
[----:B-1----:R-:W-:Y:S02]  /*0770*/  IADD3 R38, R38, 0xffffffe, RZ ;  /* 0x0ffffffe26267810 */ /* 0x002fe40007ffe0ff */
[----:B------:R-:W-:Y:S01]  /*0780*/  IABS R73, R61 ;  /* 0x0000003d00497213 */ /* 0x000fe20000000000 */
[----:B------:R-:W-:Y:S01]  /*0790*/  @!P2 IMAD.MOV R4, RZ, RZ, -R4 ;  /* 0x000000ffff04a224 */ /* 0x000fe200078e0a04 */
[----:B------:R-:W-:-:S02]  /*07a0*/  LOP3.LUT R77, RZ, UR9, RZ, 0x33, !PT ;  /* 0x00000009ff4d7c12 */ /* 0x000fc4000f8e33ff */
[----:B------:R-:W1:Y:S01]  /*07b0*/  F2I.FTZ.U32.TRUNC.NTZ R38, R38 ;  /* 0x0000002600267305 */ /* 0x000e62000021f000 */
[----:B0-----:R-:W-:Y:S01]  /*07c0*/  IMAD.MOV.U32 R62, RZ, RZ, RZ ;  /* 0x000000ffff3e7224 */ /* 0x001fe200078e00ff */
[----:B------:R-:W-:Y:S02]  /*07d0*/  SEL R75, R74, R4, !P6 ;  /* 0x000000044a4b7207 */ /* 0x000fe40007000000 */
[----:B------:R-:W-:Y:S02]  /*07e0*/  IADD3 R87, R60, 0x700, RZ ;  /* 0x000007003c577810 */ /* 0x000fe40007ffe0ff */
[----:B------:R-:W-:Y:S01]  /*07f0*/  IADD3 R57, -R75, RZ, RZ ;  /* 0x000000ff4b397210 */ /* 0x000fe20007ffe1ff */
[----:B--2---:R-:W-:-:S04]  /*0800*/  IMAD.MOV R3, RZ, RZ, -R63 ;  /* 0x000000ffff037224 */ /* 0x004fc800078e0a3f */
[----:B------:R-:W-:Y:S02]  /*0810*/  IMAD R3, R3, R2, RZ ;  /* 0x0000000203037224 */ /* 0x000fe400078e02ff */
[----:B------:R-:W-:Y:S02]  /*0820*/  IMAD R57, R57, UR17, R58 ;  /* 0x0000001139397c24 */ /* 0x000fe4000f8e023a */
[----:B------:R-:W-:Y:S01]  /*0830*/  IMAD.HI.U32 R4, R63, R3, R62 ;  /* 0x000000033f047227 */ /* 0x000fe200078e003e */
[----:B-1----:R0:W1:Y:S02]  /*0840*/  R2UR UR7, R38 ;  /* 0x00000000260773c2 */ /* 0x00206400000e0000 */
[----:B------:R-:W-:Y:S01]  /*0850*/  IABS R59, R57 ;  /* 0x00000039003b7213 */ /* 0x000fe20000000000 */
[----:B------:R-:W-:Y:S01]  /*0860*/  IMAD.MOV R3, RZ, RZ, -R30 ;  /* 0x000000ffff037224 */ /* 0x000fe200078e0a1e */
[----:B------:R-:W-:-:S03]  /*0870*/  IADD3 R30, R85, UR8, RZ ;  /* 0x00000008551e7c10 */ /* 0x000fc6000fffe0ff */
[----:B------:R-:W-:Y:S01]  /*0880*/  IMAD.HI.U32 R70, R4, R59, RZ ;  /* 0x0000003b04467227 */ /* 0x000fe200078e00ff */
[----:B0-----:R-:W-:Y:S02]  /*0890*/  IADD3 R38, R84, UR8, RZ ;  /* 0x0000000854267c10 */ /* 0x001fe4000fffe0ff */
[----:B------:R-:W-:Y:S01]  /*08a0*/  LOP3.LUT R63, R30, UR17, RZ, 0x3c, !PT ;  /* 0x000000111e3f7c12 */ /* 0x000fe2000f8e3cff */
[----:B------:R-:W-:Y:S01]  /*08b0*/  IMAD R59, R70, R3, R59 ;  /* 0x00000003463b7224 */ /* 0x000fe200078e023b */
[----:B------:R-:W-:Y:S02]  /*08c0*/  LOP3.LUT R65, R38, UR17, RZ, 0x3c, !PT ;  /* 0x0000001126417c12 */ /* 0x000fe4000f8e3cff */
[----:B------:R-:W-:Y:S02]  /*08d0*/  IABS R67, R38 ;  /* 0x0000002600437213 */ /* 0x000fe40000000000 */
[----:B------:R-:W-:Y:S02]  /*08e0*/  ISETP.GT.U32.AND P3, PT, R2, R59, PT ;  /* 0x0000003b0200720c */ /* 0x000fe40003f64070 */
[----:B------:R-:W-:-:S02]  /*08f0*/  ISETP.GE.AND P2, PT, R65, RZ, PT ;  /* 0x000000ff4100720c */ /* 0x000fc40003f46270 */
[----:B------:R-:W-:Y:S02]  /*0900*/  IABS R65, R30 ;  /* 0x0000001e00417213 */ /* 0x000fe40000000000 */
[----:B------:R-:W-:Y:S01]  /*0910*/  ISETP.GE.AND P0, PT, R63, RZ, PT ;  /* 0x000000ff3f00720c */ /* 0x000fe20003f06270 */
[----:B-1----:R-:W-:-:S04]  /*0920*/  UIADD3 UR11, URZ, -UR7, URZ ;  /* 0x800000073f0b7290 */ /* 0x002fc8000fffe03f */
[----:B------:R-:W-:Y:S02]  /*0930*/  UIMAD UR11, UR11, UR5, URZ ;  /* 0x000000050b0b72a4 */ /* 0x000fe4000f8e023f */
[----:B------:R-:W-:Y:S01]  /*0940*/  @!P3 IMAD.IADD R59, R59, 0x1, -R2 ;  /* 0x000000013b3bb824 */ /* 0x000fe200078e0a02 */
[----:B------:R-:W-:Y:S01]  /*0950*/  @!P3 IADD3 R70, R70, 0x1, RZ ;  /* 0x000000014646b810 */ /* 0x000fe20007ffe0ff */
[----:B------:R-:W-:-:S03]  /*0960*/  UIMAD.WIDE.U32 UR6, UR7, UR11, UR6 ;  /* 0x0000000b070672a5 */ /* 0x000fc6000f8e0006 */
[----:B------:R-:W-:Y:S01]  /*0970*/  ISETP.GE.U32.AND P3, PT, R59, R2, PT ;  /* 0x000000023b00720c */ /* 0x000fe20003f66070 */
[----:B------:R-:W-:Y:S01]  /*0980*/  UMOV UR11, UR5 ;  /* 0x00000005000b7c82 */ /* 0x000fe20008000000 */
[----:B------:R-:W-:Y:S01]  /*0990*/  LOP3.LUT R59, R57, UR9, RZ, 0x3c, !PT ;  /* 0x00000009393b7c12 */ /* 0x000fe2000f8e3cff */
[----:B------:R-:W-:-:S04]  /*09a0*/  IMAD.HI.U32 R62, R53, UR7, RZ ;  /* 0x00000007353e7c27 */ /* 0x000fc8000f8e00ff */
[----:B------:R-:W-:Y:S02]  /*09b0*/  IMAD R53, R62, R5, R53 ;  /* 0x000000053e357224 */ /* 0x000fe400078e0235 */
[----:B------:R-:W-:-:S03]  /*09c0*/  IMAD.HI.U32 R72, R67, UR7, RZ ;  /* 0x0000000743487c27 */ /* 0x000fc6000f8e00ff */
[----:B------:R-:W-:Y:S01]  /*09d0*/  ISETP.LT.U32.AND P1, PT, R53, UR11, PT ;  /* 0x0000000b35007c0c */ /* 0x000fe2000bf21070 */
[----:B------:R-:W-:Y:S01]  /*09e0*/  IMAD R67, R72, R5, R67 ;  /* 0x0000000548437224 */ /* 0x000fe200078e0243 */
[----:B------:R-:W-:Y:S01]  /*09f0*/  @P3 IADD3 R70, R70, 0x1, RZ ;  /* 0x0000000146463810 */ /* 0x000fe20007ffe0ff */
[----:B------:R-:W-:-:S04]  /*0a00*/  IMAD.HI.U32 R66, R65, UR7, RZ ;  /* 0x0000000741427c27 */ /* 0x000fc8000f8e00ff */
[----:B------:R-:W-:Y:S02]  /*0a10*/  IMAD R65, R66, R5, R65 ;  /* 0x0000000542417224 */ /* 0x000fe400078e0241 */
[----:B------:R-:W-:Y:S02]  /*0a20*/  IMAD.MOV.U32 R82, RZ, RZ, R70 ;  /* 0x000000ffff527224 */ /* 0x000fe400078e0046 */
[----:B------:R-:W-:Y:S01]  /*0a30*/  IMAD.HI.U32 R78, R73, UR7, RZ ;  /* 0x00000007494e7c27 */ /* 0x000fe2000f8e00ff */
[----:B------:R-:W-:Y:S02]  /*0a40*/  ISETP.LT.U32.AND P3, PT, R65, UR11, PT ;  /* 0x0000000b41007c0c */ /* 0x000fe4000bf61070 */
[----:B------:R-:W-:Y:S02]  /*0a50*/  @!P1 IADD3 R53, R53, -UR5, RZ ;  /* 0x8000000535359c10 */ /* 0x000fe4000fffe0ff */
[----:B------:R-:W-:Y:S02]  /*0a60*/  @!P1 IADD3 R62, R62, 0x1, RZ ;  /* 0x000000013e3e9810 */ /* 0x000fe40007ffe0ff */
[----:B------:R-:W-:-:S02]  /*0a70*/  ISETP.GE.U32.AND P5, PT, R53, UR11, PT ;  /* 0x0000000b35007c0c */ /* 0x000fc4000bfa6070 */
[----:B------:R-:W-:Y:S02]  /*0a80*/  ISETP.GE.AND P1, PT, R59, RZ, PT ;  /* 0x000000ff3b00720c */ /* 0x000fe40003f26270 */
[----:B------:R-:W-:-:S03]  /*0a90*/  IADD3 R53, R86, UR8, RZ ;  /* 0x0000000856357c10 */ /* 0x000fc6000fffe0ff */
[----:B------:R-:W-:Y:S02]  /*0aa0*/  @!P3 IADD3 R65, R65, -UR5, RZ ;  /* 0x800000054141bc10 */ /* 0x000fe4000fffe0ff */
[----:B------:R-:W-:Y:S02]  /*0ab0*/  IABS R63, R53 ;  /* 0x00000035003f7213 */ /* 0x000fe40000000000 */
[----:B------:R-:W-:Y:S02]  /*0ac0*/  @!P3 IADD3 R66, R66, 0x1, RZ ;  /* 0x000000014242b810 */ /* 0x000fe40007ffe0ff */
[----:B------:R-:W-:Y:S01]  /*0ad0*/  @P5 IADD3 R62, R62, 0x1, RZ ;  /* 0x000000013e3e5810 */ /* 0x000fe20007ffe0ff */
[----:B------:R-:W-:Y:S01]  /*0ae0*/  IMAD.HI.U32 R68, R63, UR7, RZ ;  /* 0x000000073f447c27 */ /* 0x000fe2000f8e00ff */
[----:B------:R-:W-:-:S03]  /*0af0*/  ISETP.LT.U32.AND P5, PT, R67, UR11, PT ;  /* 0x0000000b43007c0c */ /* 0x000fc6000bfa1070 */
[----:B------:R-:W-:Y:S01]  /*0b00*/  IMAD.MOV.U32 R59, RZ, RZ, R62 ;  /* 0x000000ffff3b7224 */ /* 0x000fe200078e003e */
[----:B------:R-:W-:Y:S01]  /*0b10*/  IADD3 R62, R88, UR8, RZ ;  /* 0x00000008583e7c10 */ /* 0x000fe2000fffe0ff */
[----:B------:R-:W-:Y:S02]  /*0b20*/  @!P1 IMAD.MOV R82, RZ, RZ, -R82 ;  /* 0x000000ffff529224 */ /* 0x000fe400078e0a52 */
[----:B------:R-:W-:Y:S01]  /*0b30*/  IMAD R63, R68, R5, R63 ;  /* 0x00000005443f7224 */ /* 0x000fe200078e023f */
[----:B------:R-:W-:-:S04]  /*0b40*/  @!P4 IADD3 R59, -R59, RZ, RZ ;  /* 0x000000ff3b3bc210 */ /* 0x000fc80007ffe1ff */
[----:B------:R-:W-:Y:S02]  /*0b50*/  SEL R80, R74, R59, !P6 ;  /* 0x0000003b4a507207 */ /* 0x000fe40007000000 */
[----:B------:R-:W-:Y:S02]  /*0b60*/  @!P5 IADD3 R67, R67, -UR5, RZ ;  /* 0x800000054343dc10 */ /* 0x000fe4000fffe0ff */
[----:B------:R-:W-:Y:S01]  /*0b70*/  @!P5 IADD3 R72, R72, 0x1, RZ ;  /* 0x000000014848d810 */ /* 0x000fe20007ffe0ff */
[----:B------:R-:W-:Y:S01]  /*0b80*/  IMAD.MOV R59, RZ, RZ, -R80 ;  /* 0x000000ffff3b7224 */ /* 0x000fe200078e0a50 */
[----:B------:R-:W-:Y:S02]  /*0b90*/  ISETP.GE.U32.AND P1, PT, R67, UR11, PT ;  /* 0x0000000b43007c0c */ /* 0x000fe4000bf26070 */
[----:B------:R-:W-:Y:S01]  /*0ba0*/  IABS R67, R62 ;  /* 0x0000003e00437213 */ /* 0x000fe20000000000 */
[----:B------:R-:W-:Y:S01]  /*0bb0*/  IMAD R59, R59, UR17, R64 ;  /* 0x000000113b3b7c24 */ /* 0x000fe2000f8e0240 */
[----:B------:R-:W-:-:S02]  /*0bc0*/  ISETP.LT.U32.AND P4, PT, R63, UR11, PT ;  /* 0x0000000b3f007c0c */ /* 0x000fc4000bf81070 */
[----:B------:R-:W-:Y:S01]  /*0bd0*/  ISETP.GE.U32.AND P5, PT, R65, UR11, PT ;  /* 0x0000000b41007c0c */ /* 0x000fe2000bfa6070 */
[----:B------:R-:W-:Y:S01]  /*0be0*/  IMAD.MOV.U32 R65, RZ, RZ, R67 ;  /* 0x000000ffff417224 */ /* 0x000fe200078e0043 */
[----:B------:R-:W-:Y:S01]  /*0bf0*/  IABS R69, R59 ;  /* 0x0000003b00457213 */ /* 0x000fe20000000000 */
[----:B------:R-:W-:-:S04]  /*0c00*/  IMAD.HI R67, R75, 0x66666667, RZ ;  /* 0x666666674b437827 */ /* 0x000fc800078e02ff */
[----:B------:R-:W-:Y:S01]  /*0c10*/  IMAD.HI.U32 R70, R65, UR7, RZ ;  /* 0x0000000741467c27 */ /* 0x000fe2000f8e00ff */
[----:B------:R-:W-:Y:S02]  /*0c20*/  SHF.R.U32.HI R76, RZ, 0x1f, R67 ;  /* 0x0000001fff4c7819 */ /* 0x000fe40000011643 */
[----:B------:R-:W-:Y:S01]  /*0c30*/  @P1 IADD3 R72, R72, 0x1, RZ ;  /* 0x0000000148481810 */ /* 0x000fe20007ffe0ff */
[----:B------:R-:W-:Y:S01]  /*0c40*/  IMAD.HI.U32 R90, R4, R69, RZ ;  /* 0x00000045045a7227 */ /* 0x000fe200078e00ff */
[----:B------:R-:W-:Y:S02]  /*0c50*/  @!P4 IADD3 R63, R63, -UR5, RZ ;  /* 0x800000053f3fcc10 */ /* 0x000fe4000fffe0ff */
[----:B------:R-:W-:Y:S01]  /*0c60*/  @P5 IADD3 R66, R66, 0x1, RZ ;  /* 0x0000000142425810 */ /* 0x000fe20007ffe0ff */
[----:B------:R-:W-:Y:S01]  /*0c70*/  IMAD R65, R70, R5, R65 ;  /* 0x0000000546417224 */ /* 0x000fe200078e0241 */
[----:B------:R-:W-:Y:S01]  /*0c80*/  LEA.HI.SX32 R76, R67, R76, 0x1e ;  /* 0x0000004c434c7211 */ /* 0x000fe200078ff2ff */
[----:B------:R-:W-:Y:S01]  /*0c90*/  IMAD R69, R90, R3, R69 ;  /* 0x000000035a457224 */ /* 0x000fe200078e0245 */
[----:B------:R-:W-:Y:S01]  /*0ca0*/  ISETP.GE.U32.AND P1, PT, R63, UR11, PT ;  /* 0x0000000b3f007c0c */ /* 0x000fe2000bf26070 */
[----:B------:R-:W-:Y:S01]  /*0cb0*/  IMAD R63, R78, R5, R73 ;  /* 0x000000054e3f7224 */ /* 0x000fe200078e0249 */
[----:B------:R-:W-:Y:S01]  /*0cc0*/  ISETP.LT.U32.AND P3, PT, R65, UR11, PT ;  /* 0x0000000b41007c0c */ /* 0x000fe2000bf61070 */
[----:B------:R-:W-:Y:S01]  /*0cd0*/  @!P2 IMAD.MOV R72, RZ, RZ, -R72 ;  /* 0x000000ffff48a224 */ /* 0x000fe200078e0a48 */
[----:B------:R-:W-:Y:S01]  /*0ce0*/  ISETP.GT.U32.AND P5, PT, R2, R69, PT ;  /* 0x000000450200720c */ /* 0x000fe20003fa4070 */
[----:B------:R-:W-:Y:S01]  /*0cf0*/  IMAD R76, R76, -0xa, R75 ;  /* 0xfffffff64c4c7824 */ /* 0x000fe200078e024b */
[----:B------:R-:W-:-:S02]  /*0d00*/  MOV R67, R66 ;  /* 0x0000004200437202 */ /* 0x000fc40000000f00 */
[----:B------:R-:W-:Y:S01]  /*0d10*/  LOP3.LUT R73, R53, UR17, RZ, 0x3c, !PT ;  /* 0x0000001135497c12 */ /* 0x000fe2000f8e3cff */
[----:B------:R-:W-:Y:S01]  /*0d20*/  IMAD R76, R76, R79, UR10 ;  /* 0x0000000a4c4c7e24 */ /* 0x000fe2000f8e024f */
[----:B------:R-:W-:Y:S01]  /*0d30*/  @!P4 IADD3 R68, R68, 0x1, RZ ;  /* 0x000000014444c810 */ /* 0x000fe20007ffe0ff */
[----:B------:R-:W-:Y:S01]  /*0d40*/  @!P0 IMAD.MOV R67, RZ, RZ, -R67 ;  /* 0x000000ffff438224 */ /* 0x000fe200078e0a43 */
[----:B------:R-:W-:Y:S02]  /*0d50*/  ISETP.LT.U32.AND P0, PT, R63, UR11, PT ;  /* 0x0000000b3f007c0c */ /* 0x000fe4000bf01070 */
[----:B------:R-:W-:Y:S02]  /*0d60*/  ISETP.GE.AND P2, PT, R73, RZ, PT ;  /* 0x000000ff4900720c */ /* 0x000fe40003f46270 */
[----:B------:R-:W-:Y:S01]  /*0d70*/  @!P3 IADD3 R65, R65, -UR5, RZ ;  /* 0x800000054141bc10 */ /* 0x000fe2000fffe0ff */
[----:B------:R-:W-:Y:S01]  /*0d80*/  @!P5 IMAD.IADD R69, R69, 0x1, -R2 ;  /* 0x000000014545d824 */ /* 0x000fe200078e0a02 */
[----:B------:R-:W-:Y:S01]  /*0d90*/  SEL R66, R74, R72, !P6 ;  /* 0x000000484a427207 */ /* 0x000fe20007000000 */
[----:B------:R-:W-:Y:S01]  /*0da0*/  IMAD.HI R72, R80, 0x66666667, RZ ;  /* 0x6666666750487827 */ /* 0x000fe200078e02ff */
[----:B------:R-:W-:-:S02]  /*0db0*/  @P1 IADD3 R68, R68, 0x1, RZ ;  /* 0x0000000144441810 */ /* 0x000fc40007ffe0ff */
[----:B------:R-:W-:Y:S01]  /*0dc0*/  ISETP.GE.U32.AND P4, PT, R65, UR11, PT ;  /* 0x0000000b41007c0c */ /* 0x000fe2000bf86070 */
[----:B------:R-:W-:Y:S01]  /*0dd0*/  IMAD.MOV R65, RZ, RZ, -R66 ;  /* 0x000000ffff417224 */ /* 0x000fe200078e0a42 */
[----:B------:R-:W-:Y:S02]  /*0de0*/  ISETP.GE.U32.AND P1, PT, R69, R2, PT ;  /* 0x000000024500720c */ /* 0x000fe40003f26070 */
[----:B------:R-:W-:Y:S01]  /*0df0*/  MOV R69, R68 ;  /* 0x0000004400457202 */ /* 0x000fe20000000f00 */
[----:B------:R-:W-:Y:S01]  /*0e00*/  IMAD R65, R65, UR17, R38 ;  /* 0x0000001141417c24 */ /* 0x000fe2000f8e0226 */
[----:B------:R-:W-:Y:S02]  /*0e10*/  SHF.R.U32.HI R73, RZ, 0x1f, R72 ;  /* 0x0000001fff497819 */ /* 0x000fe40000011648 */
[----:B------:R-:W-:Y:S01]  /*0e20*/  @!P0 IADD3 R63, R63, -UR5, RZ ;  /* 0x800000053f3f8c10 */ /* 0x000fe2000fffe0ff */
[----:B------:R-:W-:Y:S01]  /*0e30*/  @!P2 IMAD.MOV R69, RZ, RZ, -R69 ;  /* 0x000000ffff45a224 */ /* 0x000fe200078e0a45 */
[----:B------:R-:W-:-:S02]  /*0e40*/  LOP3.LUT R68, R59, UR9, RZ, 0x3c, !PT ;  /* 0x000000093b447c12 */ /* 0x000fc4000f8e3cff */
[----:B------:R-:W-:Y:S02]  /*0e50*/  LEA.HI.SX32 R73, R72, R73, 0x1e ;  /* 0x0000004948497211 */ /* 0x000fe400078ff2ff */
[----:B------:R-:W-:Y:S02]  /*0e60*/  ISETP.GE.U32.AND P2, PT, R63, UR11, PT ;  /* 0x0000000b3f007c0c */ /* 0x000fe4000bf46070 */
[----:B------:R-:W-:Y:S01]  /*0e70*/  @!P5 IADD3 R90, R90, 0x1, RZ ;  /* 0x000000015a5ad810 */ /* 0x000fe20007ffe0ff */
[----:B------:R-:W-:Y:S01]  /*0e80*/  IMAD R73, R73, -0xa, R80 ;  /* 0xfffffff649497824 */ /* 0x000fe200078e0250 */
[----:B------:R-:W-:Y:S02]  /*0e90*/  IABS R63, R65 ;  /* 0x00000041003f7213 */ /* 0x000fe40000000000 */
[----:B------:R-:W-:Y:S02]  /*0ea0*/  ISETP.GE.AND P5, PT, R68, RZ, PT ;  /* 0x000000ff4400720c */ /* 0x000fe40003fa6270 */
[----:B------:R-:W-:Y:S01]  /*0eb0*/  @P1 IADD3 R90, R90, 0x1, RZ ;  /* 0x000000015a5a1810 */ /* 0x000fe20007ffe0ff */
[----:B------:R-:W-:Y:S01]  /*0ec0*/  IMAD.HI.U32 R80, R4, R63, RZ ;  /* 0x0000003f04507227 */ /* 0x000fe200078e00ff */
[----:B------:R-:W-:-:S02]  /*0ed0*/  SEL R68, R74, R67, !P6 ;  /* 0x000000434a447207 */ /* 0x000fc40007000000 */
[----:B------:R-:W-:Y:S01]  /*0ee0*/  ISETP.NE.AND P1, PT, RZ, UR9, PT ;  /* 0x00000009ff007c0c */ /* 0x000fe2000bf25270 */
[----:B------:R-:W-:Y:S01]  /*0ef0*/  IMAD R63, R80, R3, R63 ;  /* 0x00000003503f7224 */ /* 0x000fe200078e023f */
[----:B------:R-:W-:Y:S01]  /*0f00*/  @!P3 IADD3 R70, R70, 0x1, RZ ;  /* 0x000000014646b810 */ /* 0x000fe20007ffe0ff */
[----:B------:R-:W-:Y:S01]  /*0f10*/  IMAD.MOV R67, RZ, RZ, -R68 ;  /* 0x000000ffff437224 */ /* 0x000fe200078e0a44 */
[----:B------:R-:W-:Y:S02]  /*0f20*/  SEL R75, R77, R82, !P1 ;  /* 0x000000524d4b7207 */ /* 0x000fe40004800000 */
[----:B------:R-:W-:Y:S01]  /*0f30*/  @P4 IADD3 R70, R70, 0x1, RZ ;  /* 0x0000000146464810 */ /* 0x000fe20007ffe0ff */
[----:B------:R-:W-:Y:S01]  /*0f40*/  IMAD R67, R67, UR17, R30 ;  /* 0x0000001143437c24 */ /* 0x000fe2000f8e021e */
[----:B------:R-:W-:Y:S01]  /*0f50*/  @!P5 IADD3 R90, -R90, RZ, RZ ;  /* 0x000000ff5a5ad210 */ /* 0x000fe20007ffe1ff */
[----:B------:R-:W-:Y:S01]  /*0f60*/  IMAD R76, R75, UR18, R76 ;  /* 0x000000124b4c7c24 */ /* 0x000fe2000f8e024c */
[----:B------:R-:W-:Y:S01]  /*0f70*/  ISETP.GT.U32.AND P5, PT, R2, R63, PT ;  /* 0x0000003f0200720c */ /* 0x000fe20003fa4070 */
[----:B------:R-:W-:Y:S01]  /*0f80*/  IMAD.MOV R72, RZ, RZ, -R75 ;  /* 0x000000ffff487224 */ /* 0x000fe200078e0a4b */
[----:B------:R-:W-:-:S02]  /*0f90*/  IABS R75, R67 ;  /* 0x00000043004b7213 */ /* 0x000fc40000000000 */
[----:B------:R-:W-:Y:S01]  /*0fa0*/  @!P0 IADD3 R78, R78, 0x1, RZ ;  /* 0x000000014e4e8810 */ /* 0x000fe20007ffe0ff */
[----:B------:R-:W-:Y:S01]  /*0fb0*/  IMAD R57, R72, UR9, R57 ;  /* 0x0000000948397c24 */ /* 0x000fe2000f8e0239 */
[----:B------:R-:W-:Y:S01]  /*0fc0*/  LOP3.LUT R72, R62, UR17, RZ, 0x3c, !PT ;  /* 0x000000113e487c12 */ /* 0x000fe2000f8e3cff */
[----:B------:R-:W-:Y:S01]  /*0fd0*/  IMAD.HI.U32 R82, R4, R75, RZ ;  /* 0x0000004b04527227 */ /* 0x000fe200078e00ff */
[----:B------:R-:W-:Y:S02]  /*0fe0*/  @P2 IADD3 R78, R78, 0x1, RZ ;  /* 0x000000014e4e2810 */ /* 0x000fe40007ffe0ff */
[----:B------:R-:W-:Y:S01]  /*0ff0*/  ISETP.GE.AND P3, PT, R72, RZ, PT ;  /* 0x000000ff4800720c */ /* 0x000fe20003f66270 */
[----:B------:R-:W-:Y:S01]  /*1000*/  IMAD.IADD R76, R76, 0x1, R57 ;  /* 0x000000014c4c7824 */ /* 0x000fe200078e0239 */
[----:B------:R-:W-:Y:S01]  /*1010*/  SEL R69, R74, R69, !P6 ;  /* 0x000000454a457207 */ /* 0x000fe20007000000 */
[----:B------:R-:W-:Y:S01]  /*1020*/  @!P5 IMAD.IADD R63, R63, 0x1, -R2 ;  /* 0x000000013f3fd824 */ /* 0x000fe200078e0a02 */
[----:B------:R-:W-:Y:S01]  /*1030*/  P2R R93, PR, RZ, 0x2 ;  /* 0x00000002ff5d7803 */ /* 0x000fe20000000000 */
[----:B------:R-:W-:Y:S01]  /*1040*/  IMAD R57, R82, R3, R75 ;  /* 0x0000000352397224 */ /* 0x000fe200078e024b */
[----:B------:R-:W-:Y:S01]  /*1050*/  P2R R89, PR, RZ, 0x20 ;  /* 0x00000020ff597803 */ /* 0x000fe20000000000 */
[----:B------:R-:W-:Y:S01]  /*1060*/  IMAD.U32 R72, RZ, RZ, UR9 ;  /* 0x00000009ff487e24 */ /* 0x000fe2000f8e00ff */
[----:B------:R-:W-:-:S02]  /*1070*/  ISETP.GE.U32.AND P4, PT, R63, R2, PT ;  /* 0x000000023f00720c */ /* 0x000fc40003f86070 */
[----:B------:R-:W-:Y:S01]  /*1080*/  SEL R63, R77, R90, !P1 ;  /* 0x0000005a4d3f7207 */ /* 0x000fe20004800000 */
[----:B------:R-:W-:Y:S01]  /*1090*/  IMAD R72, R73, R72, UR10 ;  /* 0x0000000a49487e24 */ /* 0x000fe2000f8e0248 */
[----:B------:R-:W-:Y:S01]  /*10a0*/  P2R R91, PR, RZ, 0x10 ;  /* 0x00000010ff5b7803 */ /* 0x000fe20000000000 */
[----:B------:R-:W-:Y:S01]  /*10b0*/  @!P3 IMAD.MOV R70, RZ, RZ, -R70 ;  /* 0x000000ffff46b224 */ /* 0x000fe200078e0a46 */
[----:B------:R-:W-:Y:S01]  /*10c0*/  ISETP.GT.U32.AND P4, PT, R2, R57, PT ;  /* 0x000000390200720c */ /* 0x000fe20003f84070 */
[C---:B------:R-:W-:Y:S01]  /*10d0*/  IMAD R72, R63.reuse, UR18, R72 ;  /* 0x000000123f487c24 */ /* 0x040fe2000f8e0248 */
[----:B------:R-:W-:Y:S02]  /*10e0*/  IADD3 R90, -R63, RZ, RZ ;  /* 0x000000ff3f5a7210 */ /* 0x000fe40007ffe1ff */
[----:B------:R-:W-:Y:S02]  /*10f0*/  SEL R63, R74, R70, !P6 ;  /* 0x000000464a3f7207 */ /* 0x000fe40007000000 */
[----:B------:R-:W-:Y:S01]  /*1100*/  LOP3.LUT R103, R65, UR9, RZ, 0x3c, !PT ;  /* 0x0000000941677c12 */ /* 0x000fe2000f8e3cff */
[----:B------:R-:W-:Y:S01]  /*1110*/  IMAD R73, R90, UR9, R59 ;  /* 0x000000095a497c24 */ /* 0x000fe2000f8e023b */
[----:B------:R-:W-:Y:S01]  /*1120*/  LOP3.LUT R59, R61, UR17, RZ, 0x3c, !PT ;  /* 0x000000113d3b7c12 */ /* 0x000fe2000f8e3cff */
[----:B------:R-:W-:Y:S01]  /*1130*/  IMAD.MOV R90, RZ, RZ, -R69 ;  /* 0x000000ffff5a7224 */ /* 0x000fe200078e0a45 */
[----:B------:R-:W-:Y:S01]  /*1140*/  LOP3.LUT R102, R67, UR9, RZ, 0x3c, !PT ;  /* 0x0000000943667c12 */ /* 0x000fe2000f8e3cff */
[----:B------:R-:W-:Y:S01]  /*1150*/  IMAD.IADD R72, R72, 0x1, R73 ;  /* 0x0000000148487824 */ /* 0x000fe200078e0249 */
[----:B------:R-:W-:Y:S01]  /*1160*/  ISETP.GE.AND P0, PT, R59, RZ, PT ;  /* 0x000000ff3b00720c */ /* 0x000fe20003f06270 */
[----:B------:R-:W-:Y:S01]  /*1170*/  @!P4 IMAD.IADD R57, R57, 0x1, -R2 ;  /* 0x000000013939c824 */ /* 0x000fe200078e0a02 */
[C---:B------:R-:W-:Y:S01]  /*1180*/  IADD3 R73, -R63.reuse, RZ, RZ ;  /* 0x000000ff3f497210 */ /* 0x040fe20007ffe1ff */
[----:B------:R-:W-:Y:S01]  /*1190*/  IMAD R70, R90, UR17, R53 ;  /* 0x000000115a467c24 */ /* 0x000fe2000f8e0235 */
[----:B------:R-:W-:Y:S01]  /*11a0*/  @!P4 IADD3 R82, R82, 0x1, RZ ;  /* 0x000000015252c810 */ /* 0x000fe20007ffe0ff */
[----:B------:R-:W-:Y:S01]  /*11b0*/  IMAD.HI R59, R63, 0x66666667, RZ ;  /* 0x666666673f3b7827 */ /* 0x000fe200078e02ff */
[----:B------:R-:W-:-:S02]  /*11c0*/  ISETP.GE.U32.AND P1, PT, R57, R2, PT ;  /* 0x000000023900720c */ /* 0x000fc40003f26070 */
[----:B------:R-:W-:Y:S01]  /*11d0*/  IABS R79, R70 ;  /* 0x00000046004f7213 */ /* 0x000fe20000000000 */
[----:B------:R-:W-:Y:S01]  /*11e0*/  IMAD.MOV.U32 R57, RZ, RZ, R78 ;  /* 0x000000ffff397224 */ /* 0x000fe200078e004e */
[----:B------:R-:W-:Y:S02]  /*11f0*/  SHF.R.U32.HI R78, RZ, 0x1f, R59 ;  /* 0x0000001fff4e7819 */ /* 0x000fe4000001163b */
[----:B------:R-:W-:Y:S01]  /*1200*/  P2R R97, PR, RZ, 0x2 ;  /* 0x00000002ff617803 */ /* 0x000fe20000000000 */
[----:B------:R-:W-:Y:S01]  /*1210*/  @!P0 IMAD.MOV R57, RZ, RZ, -R57 ;  /* 0x000000ffff398224 */ /* 0x000fe200078e0a39 */
[----:B------:R-:W-:Y:S01]  /*1220*/  LEA.HI.SX32 R78, R59, R78, 0x1e ;  /* 0x0000004e3b4e7211 */ /* 0x000fe200078ff2ff */
[----:B------:R-:W-:Y:S01]  /*1230*/  IMAD.HI.U32 R92, R4, R79, RZ ;  /* 0x0000004f045c7227 */ /* 0x000fe200078e00ff */
[----:B------:R-:W-:Y:S02]  /*1240*/  LOP3.LUT R95, R70, UR9, RZ, 0x3c, !PT ;  /* 0x00000009465f7c12 */ /* 0x000fe4000f8e3cff */
[----:B------:R-:W-:Y:S01]  /*1250*/  SEL R98, R74, R57, !P6 ;  /* 0x000000394a627207 */ /* 0x000fe20007000000 */
[----:B------:R-:W-:-:S02]  /*1260*/  IMAD R79, R92, R3, R79 ;  /* 0x000000035c4f7224 */ /* 0x000fc400078e024f */
[----:B------:R-:W-:Y:S02]  /*1270*/  IMAD R59, R73, UR17, R62 ;  /* 0x00000011493b7c24 */ /* 0x000fe4000f8e023e */
[----:B------:R-:W-:Y:S01]  /*1280*/  IMAD.HI R57, R98, 0x66666667, RZ ;  /* 0x6666666762397827 */ /* 0x000fe200078e02ff */
[----:B------:R-:W-:Y:S02]  /*1290*/  ISETP.GT.U32.AND P2, PT, R2, R79, PT ;  /* 0x0000004f0200720c */ /* 0x000fe40003f44070 */
[----:B------:R-:W-:Y:S02]  /*12a0*/  IABS R75, R59 ;  /* 0x0000003b004b7213 */ /* 0x000fe40000000000 */
[----:B------:R-:W-:-:S03]  /*12b0*/  SHF.R.U32.HI R94, RZ, 0x1f, R57 ;  /* 0x0000001fff5e7819 */ /* 0x000fc60000011639 */
[----:B------:R-:W-:Y:S01]  /*12c0*/  IMAD.HI.U32 R90, R4, R75, RZ ;  /* 0x0000004b045a7227 */ /* 0x000fe200078e00ff */
[----:B------:R-:W-:-:S03]  /*12d0*/  LEA.HI.SX32 R73, R57, R94, 0x1e ;  /* 0x0000005e39497211 */ /* 0x000fc600078ff2ff */
[----:B------:R-:W-:Y:S02]  /*12e0*/  IMAD.MOV R94, RZ, RZ, -R98 ;  /* 0x000000ffff5e7224 */ /* 0x000fe400078e0a62 */
[----:B------:R-:W-:Y:S01]  /*12f0*/  IMAD R75, R90, R3, R75 ;  /* 0x000000035a4b7224 */ /* 0x000fe200078e024b */
[----:B------:R-:W-:Y:S01]  /*1300*/  @!P2 IADD3 R92, R92, 0x1, RZ ;  /* 0x000000015c5ca810 */ /* 0x000fe20007ffe0ff */
[----:B------:R-:W-:Y:S02]  /*1310*/  IMAD R83, R94, UR17, R61 ;  /* 0x000000115e537c24 */ /* 0x000fe4000f8e023d */
[----:B------:R-:W-:Y:S01]  /*1320*/  @!P2 IMAD.IADD R79, R79, 0x1, -R2 ;  /* 0x000000014f4fa824 */ /* 0x000fe200078e0a02 */
[----:B------:R-:W-:Y:S01]  /*1330*/  ISETP.GT.U32.AND P0, PT, R2, R75, PT ;  /* 0x0000004b0200720c */ /* 0x000fe20003f04070 */
[----:B------:R-:W-:Y:S01]  /*1340*/  IMAD R73, R73, -0xa, R98 ;  /* 0xfffffff649497824 */ /* 0x000fe200078e0262 */
[----:B------:R-:W-:Y:S02]  /*1350*/  IABS R57, R83 ;  /* 0x0000005300397213 */ /* 0x000fe40000000000 */
[----:B------:R-:W-:-:S02]  /*1360*/  ISETP.GE.U32.AND P3, PT, R79, R2, PT ;  /* 0x000000024f00720c */ /* 0x000fc40003f66070 */
[----:B------:R-:W-:Y:S01]  /*1370*/  LOP3.LUT R101, R83, UR9, RZ, 0x3c, !PT ;  /* 0x0000000953657c12 */ /* 0x000fe2000f8e3cff */
[----:B------:R-:W-:Y:S01]  /*1380*/  IMAD.HI.U32 R96, R4, R57, RZ ;  /* 0x0000003904607227 */ /* 0x000fe200078e00ff */
[----:B------:R-:W-:Y:S02]  /*1390*/  P2R R100, PR, RZ, 0x8 ;  /* 0x00000008ff647803 */ /* 0x000fe40000000000 */
[----:B------:R-:W-:Y:S01]  /*13a0*/  LOP3.LUT R79, R59, UR9, RZ, 0x3c, !PT ;  /* 0x000000093b4f7c12 */ /* 0x000fe2000f8e3cff */
[----:B------:R-:W-:Y:S01]  /*13b0*/  IMAD R57, R96, R3, R57 ;  /* 0x0000000360397224 */ /* 0x000fe200078e0239 */
[----:B------:R-:W-:Y:S01]  /*13c0*/  ISETP.NE.AND P4, PT, R100, RZ, PT ;  /* 0x000000ff6400720c */ /* 0x000fe20003f85270 */
[----:B------:R-:W-:Y:S01]  /*13d0*/  @!P0 IMAD.IADD R75, R75, 0x1, -R2 ;  /* 0x000000014b4b8824 */ /* 0x000fe200078e0a02 */
[----:B------:R-:W-:Y:S02]  /*13e0*/  @!P0 IADD3 R90, R90, 0x1, RZ ;  /* 0x000000015a5a8810 */ /* 0x000fe40007ffe0ff */
[----:B------:R-:W-:-:S02]  /*13f0*/  ISETP.GT.U32.AND P3, PT, R2, R57, PT ;  /* 0x000000390200720c */ /* 0x000fc40003f64070 */
[----:B------:R-:W-:-:S04]  /*1400*/  ISETP.GE.U32.AND P1, PT, R75, R2, PT ;  /* 0x000000024b00720c */ /* 0x000fc80003f26070 */
[----:B------:R-:W-:-:S03]  /*1410*/  P2R R99, PR, RZ, 0x2 ;  /* 0x00000002ff637803 */ /* 0x000fc60000000000 */
[----:B------:R-:W-:-:S04]  /*1420*/  @P4 IADD3 R92, R92, 0x1, RZ ;  /* 0x000000015c5c4810 */ /* 0x000fc80007ffe0ff */
[-C--:B------:R-:W-:Y:S02]  /*1430*/  @!P3 IADD3 R57, R57, -R2.reuse, RZ ;  /* 0x800000023939b210 */ /* 0x080fe40007ffe0ff */
[----:B------:R-:W-:Y:S02]  /*1440*/  @!P3 IADD3 R96, R96, 0x1, RZ ;  /* 0x000000016060b810 */ /* 0x000fe40007ffe0ff */
[----:B------:R-:W-:Y:S02]  /*1450*/  ISETP.GE.U32.AND P1, PT, R57, R2, PT ;  /* 0x000000023900720c */ /* 0x000fe40003f26070 */
[----:B------:R-:W-:Y:S02]  /*1460*/  IADD3 R57, R87, UR8, RZ ;  /* 0x0000000857397c10 */ /* 0x000fe4000fffe0ff */
[----:B------:R-:W-:Y:S02]  /*1470*/  ISETP.NE.AND P3, PT, R91, RZ, PT ;  /* 0x000000ff5b00720c */ /* 0x000fe40003f65270 */
[----:B------:R-:W-:-:S05]  /*1480*/  IABS R75, R57 ;  /* 0x00000039004b7213 */ /* 0x000fca0000000000 */
[----:B------:R-:W-:Y:S02]  /*1490*/  IMAD.HI.U32 R94, R75, UR7, RZ ;  /* 0x000000074b5e7c27 */ /* 0x000fe4000f8e00ff */
[----:B------:R-:W-:Y:S02]  /*14a0*/  @P1 IADD3 R96, R96, 0x1, RZ ;  /* 0x0000000160601810 */ /* 0x000fe40007ffe0ff */
[----:B------:R-:W-:Y:S01]  /*14b0*/  IMAD R5, R94, R5, R75 ;  /* 0x000000055e057224 */ /* 0x000fe200078e024b */
[----:B------:R-:W-:Y:S01]  /*14c0*/  ISETP.NE.AND P1, PT, R93, RZ, PT ;  /* 0x000000ff5d00720c */ /* 0x000fe20003f25270 */
[----:B------:R-:W-:-:S03]  /*14d0*/  IMAD.MOV.U32 R75, RZ, RZ, 0x2 ;  /* 0x00000002ff4b7424 */ /* 0x000fc600078e00ff */
[----:B------:R-:W-:-:S13]  /*14e0*/  ISETP.LT.U32.AND P5, PT, R5, UR11, PT ;  /* 0x0000000b05007c0c */ /* 0x000fda000bfa1070 */
[----:B------:R-:W-:Y:S02]  /*14f0*/  @!P5 IADD3 R5, R5, -UR5, RZ ;  /* 0x800000050505dc10 */ /* 0x000fe4000fffe0ff */
[----:B------:R-:W-:Y:S02]  /*1500*/  @!P5 IADD3 R94, R94, 0x1, RZ ;  /* 0x000000015e5ed810 */ /* 0x000fe40007ffe0ff */
[----:B------:R-:W-:Y:S02]  /*1510*/  ISETP.GE.U32.AND P5, PT, R5, UR11, PT ;  /* 0x0000000b05007c0c */ /* 0x000fe4000bfa6070 */
[----:B------:R-:W-:-:S11]  /*1520*/  LOP3.LUT R5, R57, UR17, RZ, 0x3c, !PT ;  /* 0x0000001139057c12 */ /* 0x000fd6000f8e3cff */
[----:B------:R-:W-:Y:S02]  /*1530*/  @P5 IADD3 R94, R94, 0x1, RZ ;  /* 0x000000015e5e5810 */ /* 0x000fe40007ffe0ff */
[----:B------:R-:W-:-:S13]  /*1540*/  ISETP.GE.AND P5, PT, R5, RZ, PT ;  /* 0x000000ff0500720c */ /* 0x000fda0003fa6270 */
[----:B------:R-:W-:Y:S01]  /*1550*/  @!P5 IMAD.MOV R94, RZ, RZ, -R94 ;  /* 0x000000ffff5ed224 */ /* 0x000fe200078e0a5e */
[----:B------:R-:W-:-:S04]  /*1560*/  ISETP.NE.AND P5, PT, R89, RZ, PT ;  /* 0x000000ff5900720c */ /* 0x000fc80003fa5270 */
[----:B------:R-:W-:Y:S02]  /*1570*/  SEL R74, R74, R94, !P6 ;  /* 0x0000005e4a4a7207 */ /* 0x000fe40007000000 */
[----:B------:R-:W-:Y:S02]  /*1580*/  MOV R94, UR9 ;  /* 0x00000009005e7c02 */ /* 0x000fe40008000f00 */
[----:B------:R-:W-:-:S03]  /*1590*/  ISETP.NE.AND P6, PT, R99, RZ, PT ;  /* 0x000000ff6300720c */ /* 0x000fc60003fc5270 */
[----:B------:R-:W-:Y:S02]  /*15a0*/  IMAD R5, R73, R94, UR10 ;  /* 0x0000000a49057e24 */ /* 0x000fe4000f8e025e */
[----:B------:R-:W-:Y:S02]  /*15b0*/  @!P5 IADD3 R80, R80, 0x1, RZ ;  /* 0x000000015050d810 */ /* 0x000fe40007ffe0ff */
[----:B------:R-:W-:Y:S02]  /*15c0*/  ISETP.NE.AND P5, PT, R97, RZ, PT ;  /* 0x000000ff6100720c */ /* 0x000fe40003fa5270 */
[----:B------:R-:W-:Y:S02]  /*15d0*/  @P3 IADD3 R80, R80, 0x1, RZ ;  /* 0x0000000150503810 */ /* 0x000fe40007ffe0ff */
[----:B------:R-:W-:Y:S02]  /*15e0*/  ISETP.GE.AND P3, PT, R102, RZ, PT ;  /* 0x000000ff6600720c */ /* 0x000fe40003f66270 */
[----:B------:R-:W-:-:S07]  /*15f0*/  @P6 IADD3 R90, R90, 0x1, RZ ;  /* 0x000000015a5a6810 */ /* 0x000fce0007ffe0ff */
[----:B------:R-:W-:Y:S02]  /*1600*/  @P5 IADD3 R82, R82, 0x1, RZ ;  /* 0x0000000152525810 */ /* 0x000fe40007ffe0ff */
[----:B------:R-:W-:-:S03]  /*1610*/  ISETP.GE.AND P5, PT, R103, RZ, PT ;  /* 0x000000ff6700720c */ /* 0x000fc60003fa6270 */
[----:B------:R-:W-:Y:S01]  /*1620*/  @!P3 IMAD.MOV R82, RZ, RZ, -R82 ;  /* 0x000000ffff52b224 */ /* 0x000fe200078e0a52 */
[----:B------:R-:W-:-:S04]  /*1630*/  ISETP.GE.AND P3, PT, R58, UR16, PT ;  /* 0x000000103a007c0c */ /* 0x000fc8000bf66270 */
[----:B------:R-:W-:-:S05]  /*1640*/  ISETP.LT.AND P4, PT, R60, c[0x0][0x18c], !P3 ;  /* 0x000063003c007a0c */ /* 0x000fca0005f81270 */
[----:B------:R-:W-:Y:S01]  /*1650*/  @!P5 IMAD.MOV R80, RZ, RZ, -R80 ;  /* 0x000000ffff50d224 */ /* 0x000fe200078e0a50 */
[----:B------:R-:W-:-:S13]  /*1660*/  ISETP.GE.AND P5, PT, R101, RZ, PT ;  /* 0x000000ff6500720c */ /* 0x000fda0003fa6270 */
[----:B------:R-:W-:-:S05]  /*1670*/  @!P5 IMAD.MOV R96, RZ, RZ, -R96 ;  /* 0x000000ffff60d224 */ /* 0x000fca00078e0a60 */
[----:B------:R-:W-:Y:S01]  /*1680*/  SEL R94, R77, R96, !P1 ;  /* 0x000000604d5e7207 */ /* 0x000fe20004800000 */
[----:B------:R-:W-:-:S04]  /*1690*/  IMAD.MOV R96, RZ, RZ, -R74 ;  /* 0x000000ffff607224 */ /* 0x000fc800078e0a4a */
[----:B------:R-:W-:Y:S02]  /*16a0*/  IMAD R5, R94, UR18, R5 ;  /* 0x000000125e057c24 */ /* 0x000fe4000f8e0205 */
[----:B------:R-:W-:Y:S02]  /*16b0*/  IMAD.MOV R94, RZ, RZ, -R94 ;  /* 0x000000ffff5e7224 */ /* 0x000fe400078e0a5e */
[----:B------:R-:W-:Y:S02]  /*16c0*/  IMAD R73, R96, UR17, R57 ;  /* 0x0000001160497c24 */ /* 0x000fe4000f8e0239 */
[--C-:B------:R-:W-:Y:S01]  /*16d0*/  IMAD R94, R94, UR9, R83.reuse ;  /* 0x000000095e5e7c24 */ /* 0x100fe2000f8e0253 */
[----:B------:R-:W-:-:S03]  /*16e0*/  PRMT R83, RZ, 0x7610, R83 ;  /* 0x00007610ff537816 */ /* 0x000fc60000000053 */
[----:B------:R-:W-:Y:S01]  /*16f0*/  IMAD.IADD R94, R5, 0x1, R94 ;  /* 0x00000001055e7824 */ /* 0x000fe200078e025e */
[----:B------:R-:W-:-:S05]  /*1700*/  IABS R5, R73 ;  /* 0x0000004900057213 */ /* 0x000fca0000000000 */
[----:B------:R-:W-:-:S04]  /*1710*/  IMAD.HI.U32 R4, R4, R5, RZ ;  /* 0x0000000504047227 */ /* 0x000fc800078e00ff */
[----:B------:R-:W-:-:S05]  /*1720*/  IMAD R3, R4, R3, R5 ;  /* 0x0000000304037224 */ /* 0x000fca00078e0205 */
[----:B------:R-:W-:-:S13]  /*1730*/  ISETP.GT.U32.AND P5, PT, R2, R3, PT ;  /* 0x000000030200720c */ /* 0x000fda0003fa4070 */
[----:B------:R-:W-:-:S05]  /*1740*/  @!P5 IMAD.IADD R3, R3, 0x1, -R2 ;  /* 0x000000010303d824 */ /* 0x000fca00078e0a02 */
[----:B------:R-:W-:Y:S02]  /*1750*/  ISETP.GE.U32.AND P2, PT, R3, R2, PT ;  /* 0x000000020300720c */ /* 0x000fe40003f46070 */
[----:B------:R-:W-:-:S04]  /*1760*/  MOV R2, UR12 ;  /* 0x0000000c00027c02 */ /* 0x000fc80008000f00 */
[----:B------:R-:W-:Y:S01]  /*1770*/  ISETP.LT.AND P4, PT, R2, 0x240, P4 ;  /* 0x000002400200780c */ /* 0x000fe20002781270 */
[----:B------:R-:W-:-:S12]  /*1780*/  IMAD.WIDE R2, R76, R75, c[0x0][0x160] ;  /* 0x000058004c027625 */ /* 0x000fd800078e024b */
[----:B------:R0:W2:Y:S01]  /*1790*/  @P4 LDG.E.EL.U16 R83, [R2.64] ;  /* 0x0000000e02534981 */ /* 0x0000a2000c2e1500 */
[----:B------:R-:W-:Y:S02]  /*17a0*/  ISETP.GE.AND P6, PT, R95, RZ, PT ;  /* 0x000000ff5f00720c */ /* 0x000fe40003fc6270 */
[----:B------:R-:W-:Y:S02]  /*17b0*/  @!P5 IADD3 R4, R4, 0x1, RZ ;  /* 0x000000010404d810 */ /* 0x000fe40007ffe0ff */
[----:B------:R-:W-:Y:S02]  /*17c0*/  LOP3.LUT R5, R73, UR9, RZ, 0x3c, !PT ;  /* 0x0000000949057c12 */ /* 0x000fe4000f8e3cff */
[----:B------:R-:W-:Y:S02]  /*17d0*/  @P2 IADD3 R4, R4, 0x1, RZ ;  /* 0x0000000104042810 */ /* 0x000fe40007ffe0ff */
[----:B------:R-:W-:Y:S02]  /*17e0*/  ISETP.GE.AND P2, PT, R79, RZ, PT ;  /* 0x000000ff4f00720c */ /* 0x000fe40003f46270 */
[----:B------:R-:W-:Y:S01]  /*17f0*/  ISETP.GE.AND P5, PT, R5, RZ, PT ;  /* 0x000000ff0500720c */ /* 0x000fe20003fa6270 */
[----:B------:R-:W-:Y:S01]  /*1800*/  IMAD.MOV.U32 R76, RZ, RZ, R4 ;  /* 0x000000ffff4c7224 */ /* 0x000fe200078e0004 */
[----:B0-----:R-:W-:Y:S01]  /*1810*/  MOV R2, UR12 ;  /* 0x0000000c00027c02 */ /* 0x001fe20008000f00 */
[----:B------:R-:W-:Y:S01]  /*1820*/  @!P6 IMAD.MOV R92, RZ, RZ, -R92 ;  /* 0x000000ffff5ce224 */ /* 0x000fe200078e0a5c */
[----:B------:R-:W-:-:S02]  /*1830*/  ISETP.GE.AND P6, PT, R61, UR16, PT ;  /* 0x000000103d007c0c */ /* 0x000fc4000bfc6270 */
[----:B------:R-:W-:Y:S02]  /*1840*/  PRMT R89, RZ, 0x7610, R89 ;  /* 0x00007610ff597816 */ /* 0x000fe40000000059 */
[----:B------:R-:W-:-:S03]  /*1850*/  ISETP.LT.AND P0, PT, R81, c[0x0][0x18c], !P6 ;  /* 0x0000630051007a0c */ /* 0x000fc60007701270 */
[----:B------:R-:W-:Y:S01]  /*1860*/  @!P2 IMAD.MOV R90, RZ, RZ, -R90 ;  /* 0x000000ffff5aa224 */ /* 0x000fe200078e0a5a */
[----:B------:R-:W-:Y:S01]  /*1870*/  ISETP.GE.AND P2, PT, R64, UR16, PT ;  /* 0x0000001040007c0c */ /* 0x000fe2000bf46270 */
[----:B------:R-:W-:Y:S01]  /*1880*/  @!P5 IMAD.MOV R76, RZ, RZ, -R76 ;  /* 0x000000ffff4cd224 */ /* 0x000fe200078e0a4c */
[----:B------:R-:W-:Y:S02]  /*1890*/  ISETP.LT.AND P0, PT, R2, 0x240, P0 ;  /* 0x000002400200780c */ /* 0x000fe40000701270 */
[----:B------:R-:W-:-:S04]  /*18a0*/  ISETP.LT.AND P5, PT, R71, c[0x0][0x18c], !P2 ;  /* 0x0000630047007a0c */ /* 0x000fc800057a1270 */
[----:B------:R-:W-:Y:S01]  /*18b0*/  ISETP.LT.AND P5, PT, R2, 0x240, P5 ;  /* 0x000002400200780c */ /* 0x000fe20002fa1270 */
[----:B------:R-:W-:-:S06]  /*18c0*/  IMAD.WIDE R2, R94, R75, c[0x0][0x160] ;  /* 0x000058005e027625 */ /* 0x000fcc00078e024b */
[----:B------:R0:W3:Y:S01]  /*18d0*/  @P0 LDG.E.EL.U16 R89, [R2.64] ;  /* 0x0000000e02590981 */ /* 0x0000e2000c2e1500 */
[----:B------:R-:W-:Y:S01]  /*18e0*/  PRMT R91, RZ, 0x7610, R91 ;  /* 0x00007610ff5b7816 */ /* 0x000fe2000000005b */
[----:B------:R-:W-:-:S05]  /*18f0*/  IMAD.WIDE R4, R72, R75, c[0x0][0x160] ;  /* 0x0000580048047625 */ /* 0x000fca00078e024b */
[----:B------:R1:W4:Y:S01]  /*1900*/  @P5 LDG.E.EL.U16 R91, [R4.64] ;  /* 0x0000000e045b5981 */ /* 0x000322000c2e1500 */
[----:B------:R-:W-:Y:S01]  /*1910*/  IMAD R78, R78, -0xa, R63 ;  /* 0xfffffff64e4e7824 */ /* 0x000fe200078e023f */
[C---:B------:R-:W-:Y:S01]  /*1920*/  SEL R80, R77.reuse, R80, !P1 ;  /* 0x000000504d507207 */ /* 0x040fe20004800000 */
[----:B------:R-:W-:Y:S01]  /*1930*/  IMAD.U32 R63, RZ, RZ, UR9 ;  /* 0x00000009ff3f7e24 */ /* 0x000fe2000f8e00ff */
[C---:B------:R-:W-:Y:S01]  /*1940*/  SEL R72, R77.reuse, R82, !P1 ;  /* 0x000000524d487207 */ /* 0x040fe20004800000 */
[----:B0-----:R-:W-:Y:S01]  /*1950*/  IMAD.U32 R3, RZ, RZ, UR12 ;  /* 0x0000000cff037e24 */ /* 0x001fe2000f8e00ff */
[C---:B------:R-:W-:Y:S01]  /*1960*/  SEL R79, R77.reuse, R92, !P1 ;  /* 0x0000005c4d4f7207 */ /* 0x040fe20004800000 */
[----:B------:R-:W-:Y:S01]  /*1970*/  IMAD R78, R78, R63, UR10 ;  /* 0x0000000a4e4e7e24 */ /* 0x000fe2000f8e023f */
[C---:B------:R-:W-:Y:S02]  /*1980*/  SEL R63, R77.reuse, R90, !P1 ;  /* 0x0000005a4d3f7207 */ /* 0x040fe40004800000 */
[----:B------:R-:W-:-:S02]  /*1990*/  SEL R77, R77, R76, !P1 ;  /* 0x0000004c4d4d7207 */ /* 0x000fc40004800000 */
[----:B------:R-:W-:Y:S01]  /*19a0*/  PRMT R76, RZ, 0x7610, R76 ;  /* 0x00007610ff4c7816 */ /* 0x000fe2000000004c */
[----:B-1----:R-:W-:Y:S01]  /*19b0*/  IMAD.MOV R4, RZ, RZ, -R63 ;  /* 0x000000ffff047224 */ /* 0x002fe200078e0a3f */
[----:B------:R-:W-:Y:S01]  /*19c0*/  ISETP.LT.AND P1, PT, R58, UR16, PT ;  /* 0x000000103a007c0c */ /* 0x000fe2000bf21270 */
[----:B------:R-:W-:Y:S02]  /*19d0*/  IMAD R2, R63, UR18, R78 ;  /* 0x000000123f027c24 */ /* 0x000fe4000f8e024e */
[----:B------:R-:W-:Y:S01]  /*19e0*/  IMAD R59, R4, UR9, R59 ;  /* 0x00000009043b7c24 */ /* 0x000fe2000f8e023b */
[----:B------:R-:W-:-:S04]  /*19f0*/  SEL R58, RZ, 0x3f800000, !P1 ;  /* 0x3f800000ff3a7807 */ /* 0x000fc80004800000 */
[----:B------:R-:W-:Y:S01]  /*1a00*/  IADD3 R2, R2, R59, RZ ;  /* 0x0000003b02027210 */ /* 0x000fe20007ffe0ff */
[----:B------:R-:W-:-:S05]  /*1a10*/  FADD R59, R58, R56 ;  /* 0x000000383a3b7221 */ /* 0x000fca0000000000 */
[C---:B------:R-:W-:Y:S01]  /*1a20*/  FSETP.GEU.AND P1, PT, |R59|.reuse, 1.175494350822287508e-38, PT ;  /* 0x008000003b00780b */ /* 0x040fe20003f2e200 */
[----:B------:R-:W-:Y:S01]  /*1a30*/  FMUL R4, R59, 0.25 ;  /* 0x3e8000003b047820 */ /* 0x000fe20000400000 */
[----:B------:R-:W-:Y:S01]  /*1a40*/  FMUL R5, R58, 0.25 ;  /* 0x3e8000003a057820 */ /* 0x000fe20000400000 */
[----:B--2---:R-:W-:Y:S02]  /*1a50*/  SEL R83, R83, RZ, P4 ;  /* 0x000000ff53537207 */ /* 0x004fe40002000000 */
[----:B------:R-:W-:-:S04]  /*1a60*/  ISETP.GE.AND P4, PT, R62, UR16, PT ;  /* 0x000000103e007c0c */ /* 0x000fc8000bf86270 */
[----:B------:R-:W-:-:S04]  /*1a70*/  ISETP.LT.AND P4, PT, R88, c[0x0][0x18c], !P4 ;  /* 0x0000630058007a0c */ /* 0x000fc80006781270 */
[----:B------:R-:W-:Y:S01]  /*1a80*/  ISETP.LT.AND P4, PT, R3, 0x240, P4 ;  /* 0x000002400300780c */ /* 0x000fe20002781270 */
[----:B------:R-:W-:-:S12]  /*1a90*/  IMAD.WIDE R2, R2, R75, c[0x0][0x160] ;  /* 0x0000580002027625 */ /* 0x000fd800078e024b */
[----:B------:R0:W2:Y:S02]  /*1aa0*/  @P4 LDG.E.EL.U16 R76, [R2.64] ;  /* 0x0000000e024c4981 */ /* 0x0000a4000c2e1500 */
[----:B0-----:R-:W-:Y:S01]  /*1ab0*/  IMAD.HI R2, R69, 0x66666667, RZ ;  /* 0x6666666745027827 */ /* 0x001fe200078e02ff */
[----:B---3--:R-:W-:Y:S02]  /*1ac0*/  SEL R89, R89, RZ, P0 ;  /* 0x000000ff59597207 */ /* 0x008fe40000000000 */
[----:B------:R-:W-:-:S04]  /*1ad0*/  ISETP.LT.AND P0, PT, R61, UR16, PT ;  /* 0x000000103d007c0c */ /* 0x000fc8000bf01270 */
[----:B------:R-:W-:Y:S02]  /*1ae0*/  SEL R61, RZ, 0x3f800000, !P0 ;  /* 0x3f800000ff3d7807 */ /* 0x000fe40004000000 */
[----:B------:R-:W-:Y:S02]  /*1af0*/  FSETP.GT.AND P0, PT, |R59|, 8.50705917302346158658e+37, PT ;  /* 0x7e8000003b00780b */ /* 0x000fe40003f04200 */
[----:B----4-:R-:W-:Y:S01]  /*1b00*/  SEL R91, R91, RZ, P5 ;  /* 0x000000ff5b5b7207 */ /* 0x010fe20002800000 */
[----:B------:R-:W-:Y:S01]  /*1b10*/  FADD R63, R61, R26 ;  /* 0x0000001a3d3f7221 */ /* 0x000fe20000000000 */
[----:B------:R-:W-:Y:S02]  /*1b20*/  FSEL R4, R4, R59, P0 ;  /* 0x0000003b04047208 */ /* 0x000fe40000000000 */
[----:B------:R-:W-:Y:S01]  /*1b30*/  FSEL R3, R5, R58, P0 ;  /* 0x0000003a05037208 */ /* 0x000fe20000000000 */
[----:B------:R-:W-:Y:S01]  /*1b40*/  FMUL R78, R63, 0.25 ;  /* 0x3e8000003f4e7820 */ /* 0x000fe20000400000 */
[----:B------:R-:W-:Y:S01]  /*1b50*/  ISETP.GE.AND P5, PT, R60, c[0x0][0x18c], PT ;  /* 0x000063003c007a0c */ /* 0x000fe20003fa6270 */
[----:B------:R-:W-:Y:S01]  /*1b60*/  @!P1 FMUL R4, R4, 16777216 ;  /* 0x4b80000004049820 */ /* 0x000fe20000400000 */
[----:B------:R-:W-:Y:S01]  /*1b70*/  ISETP.GE.AND P0, PT, R81, c[0x0][0x18c], PT ;  /* 0x0000630051007a0c */ /* 0x000fe20003f06270 */
[----:B------:R-:W-:Y:S01]  /*1b80*/  @!P1 FMUL R3, R3, 16777216 ;  /* 0x4b80000003039820 */ /* 0x000fe20000400000 */
[----:B------:R-:W-:Y:S01]  /*1b90*/  FSETP.GEU.AND P1, PT, |R63|, 1.175494350822287508e-38, PT ;  /* 0x008000003f00780b */ /* 0x000fe20003f2e200 */
[----:B------:R-:W-:-:S02]  /*1ba0*/  HADD2.F32 R92, -RZ, R91.H0_H0 ;  /* 0x2000005bff5c7230 */ /* 0x000fc40000004100 */
[----:B------:R-:W0:Y:S03]  /*1bb0*/  MUFU.RCP R4, R4 ;  /* 0x0000000400047308 */ /* 0x000e260000001000 */
[----:B------:R-:W-:Y:S01]  /*1bc0*/  FSEL R92, R92, RZ, !P2 ;  /* 0x000000ff5c5c7208 */ /* 0x000fe20005000000 */
[----:B0-----:R-:W-:Y:S01]  /*1bd0*/  FMUL R60, R4, R3 ;  /* 0x00000003043c7220 */ /* 0x001fe20000400000 */
[----:B------:R-:W-:Y:S01]  /*1be0*/  SHF.R.U32.HI R3, RZ, 0x1f, R2 ;  /* 0x0000001fff037819 */ /* 0x000fe20000011602 */
[----:B------:R-:W-:Y:S02]  /*1bf0*/  HADD2.F32 R4, -RZ, R89.H0_H0 ;  /* 0x20000059ff047230 */ /* 0x000fe40000004100 */
[----:B------:R-:W-:Y:S01]  /*1c00*/  IMAD.U32 R89, RZ, RZ, UR9 ;  /* 0x00000009ff597e24 */ /* 0x000fe2000f8e00ff */
[----:B------:R-:W-:Y:S01]  /*1c10*/  LEA.HI.SX32 R2, R2, R3, 0x1e ;  /* 0x0000000302027211 */ /* 0x000fe200078ff2ff */
[----:B------:R-:W-:Y:S01]  /*1c20*/  HADD2.F32 R3, -RZ, R83.H0_H0 ;  /* 0x20000053ff037230 */ /* 0x000fe20000004100 */
[----:B------:R-:W-:Y:S01]  /*1c30*/  FSEL R82, R4, RZ, !P6 ;  /* 0x000000ff04527208 */ /* 0x000fe20007000000 */
[----:B------:R-:W-:Y:S01]  /*1c40*/  FMUL R4, R61, 0.25 ;  /* 0x3e8000003d047820 */ /* 0x000fe20000400000 */
[----:B------:R-:W-:Y:S01]  /*1c50*/  ISETP.GE.AND P6, PT, R53, UR16, PT ;  /* 0x0000001035007c0c */ /* 0x000fe2000bfc6270 */
[----:B------:R-:W-:Y:S01]  /*1c60*/  IMAD R2, R2, -0xa, R69 ;  /* 0xfffffff602027824 */ /* 0x000fe200078e0245 */
[----:B------:R-:W-:Y:S01]  /*1c70*/  FSEL R81, R3, RZ, !P3 ;  /* 0x000000ff03517208 */ /* 0x000fe20005800000 */
[----:B------:R-:W-:Y:S01]  /*1c80*/  IMAD.U32 R3, RZ, RZ, UR12 ;  /* 0x0000000cff037e24 */ /* 0x000fe2000f8e00ff */
[----:B------:R-:W-:Y:S01]  /*1c90*/  FSETP.GT.AND P3, PT, |R63|, 8.50705917302346158658e+37, PT ;  /* 0x7e8000003f00780b */ /* 0x000fe20003f64200 */
[----:B------:R-:W-:Y:S01]  /*1ca0*/  IMAD R2, R2, R89, UR10 ;  /* 0x0000000a02027e24 */ /* 0x000fe2000f8e0259 */
[----:B------:R-:W-:-:S02]  /*1cb0*/  FADD R89, RZ, R7 ;  /* 0x00000007ff597221 */ /* 0x000fc40000000000 */
[----:B------:R-:W-:Y:S01]  /*1cc0*/  FSEL R83, R78, R63, P3 ;  /* 0x0000003f4e537208 */ /* 0x000fe20001800000 */
[----:B------:R-:W-:Y:S01]  /*1cd0*/  FADD R78, R81, -R46 ;  /* 0x8000002e514e7221 */ /* 0x000fe20000000000 */
[----:B------:R-:W-:Y:S01]  /*1ce0*/  FSEL R90, R4, R61, P3 ;  /* 0x0000003d045a7208 */ /* 0x000fe20001800000 */
[----:B------:R-:W-:Y:S01]  /*1cf0*/  IMAD R2, R79, UR18, R2 ;  /* 0x000000124f027c24 */ /* 0x000fe2000f8e0202 */
[----:B------:R-:W-:Y:S01]  /*1d00*/  FSETP.NEU.AND P3, PT, R59, RZ, PT ;  /* 0x000000ff3b00720b */ /* 0x000fe20003f6d000 */
[----:B------:R-:W-:Y:S01]  /*1d10*/  @!P1 FMUL R83, R83, 16777216 ;  /* 0x4b80000053539820 */ /* 0x000fe20000400000 */
[----:B------:R-:W-:Y:S01]  /*1d20*/  ISETP.LT.AND P5, PT, R3, 0x240, !P5 ;  /* 0x000002400300780c */ /* 0x000fe20006fa1270 */
[----:B------:R-:W-:Y:S01]  /*1d30*/  @!P1 FMUL R90, R90, 16777216 ;  /* 0x4b8000005a5a9820 */ /* 0x000fe20000400000 */
[----:B------:R-:W-:Y:S01]  /*1d40*/  ISETP.LT.AND P1, PT, R64, UR16, PT ;  /* 0x0000001040007c0c */ /* 0x000fe2000bf21270 */
[----:B------:R-:W-:Y:S01]  /*1d50*/  IMAD.HI R3, R68, 0x66666667, RZ ;  /* 0x6666666744037827 */ /* 0x000fe200078e02ff */
[----:B------:R-:W-:Y:S01]  /*1d60*/  FSEL R64, R60, RZ, P3 ;  /* 0x000000ff3c407208 */ /* 0x000fe20001800000 */
[----:B------:R-:W0:Y:S01]  /*1d70*/  MUFU.RCP R83, R83 ;  /* 0x0000005300537308 */ /* 0x000e220000001000 */
[----:B------:R-:W-:Y:S01]  /*1d80*/  FMUL R81, R78, R78 ;  /* 0x0000004e4e517220 */ /* 0x000fe20000400000 */
[----:B------:R-:W-:Y:S01]  /*1d90*/  IMAD.HI R60, R66, 0x66666667, RZ ;  /* 0x66666667423c7827 */ /* 0x000fe200078e02ff */
[----:B------:R-:W-:-:S02]  /*1da0*/  ISETP.LT.AND P3, PT, R62, UR16, PT ;  /* 0x000000103e007c0c */ /* 0x000fc4000bf61270 */
[----:B------:R-:W-:Y:S02]  /*1db0*/  FMUL R81, R81, R16 ;  /* 0x0000001051517220 */ /* 0x000fe40000400000 */
[----:B------:R-:W-:Y:S02]  /*1dc0*/  SHF.R.U32.HI R69, RZ, 0x1f, R60 ;  /* 0x0000001fff457819 */ /* 0x000fe4000001163c */
[----:B------:R-:W-:Y:S01]  /*1dd0*/  @P5 FFMA R7, R64, R81, R89 ;  /* 0x0000005140075223 */ /* 0x000fe20000000059 */
[----:B------:R-:W-:Y:S01]  /*1de0*/  IMAD.U32 R64, RZ, RZ, UR9 ;  /* 0x00000009ff407e24 */ /* 0x000fe2000f8e00ff */
[----:B------:R-:W-:Y:S01]  /*1df0*/  LEA.HI.SX32 R69, R60, R69, 0x1e ;  /* 0x000000453c457211 */ /* 0x000fe200078ff2ff */
[----:B------:R-:W-:Y:S01]  /*1e00*/  IMAD.U32 R89, RZ, RZ, UR9 ;  /* 0x00000009ff597e24 */ /* 0x000fe2000f8e00ff */
[----:B------:R-:W-:Y:S01]  /*1e10*/  SHF.R.U32.HI R60, RZ, 0x1f, R3 ;  /* 0x0000001fff3c7819 */ /* 0x000fe20000011603 */
[----:B0-----:R-:W-:-:S03]  /*1e20*/  FMUL R90, R83, R90 ;  /* 0x0000005a535a7220 */ /* 0x001fc60000400000 */
[----:B------:R-:W-:Y:S01]  /*1e30*/  LEA.HI.SX32 R3, R3, R60, 0x1e ;  /* 0x0000003c03037211 */ /* 0x000fe200078ff2ff */
[----:B------:R-:W-:Y:S02]  /*1e40*/  IMAD.U32 R60, RZ, RZ, UR12 ;  /* 0x0000000cff3c7e24 */ /* 0x000fe4000f8e00ff */
[----:B------:R-:W-:Y:S02]  /*1e50*/  IMAD R69, R69, -0xa, R66 ;  /* 0xfffffff645457824 */ /* 0x000fe400078e0242 */
[----:B------:R-:W-:Y:S01]  /*1e60*/  IMAD R68, R3, -0xa, R68 ;  /* 0xfffffff603447824 */ /* 0x000fe200078e0244 */
[----:B------:R-:W-:Y:S01]  /*1e70*/  ISETP.LT.AND P0, PT, R60, 0x240, !P0 ;  /* 0x000002403c00780c */ /* 0x000fe20004701270 */
[----:B------:R-:W-:Y:S01]  /*1e80*/  IMAD.MOV R3, RZ, RZ, -R79 ;  /* 0x000000ffff037224 */ /* 0x000fe200078e0a4f */
[----:B------:R-:W-:Y:S01]  /*1e90*/  SEL R60, RZ, 0x3f800000, !P1 ;  /* 0x3f800000ff3c7807 */ /* 0x000fe20004800000 */
[----:B------:R-:W-:Y:S01]  /*1ea0*/  FADD R79, R82, -R31 ;  /* 0x8000001f524f7221 */ /* 0x000fe20000000000 */
[----:B------:R-:W-:Y:S01]  /*1eb0*/  FSETP.NEU.AND P1, PT, R63, RZ, PT ;  /* 0x000000ff3f00720b */ /* 0x000fe20003f2d000 */
[----:B------:R-:W-:Y:S01]  /*1ec0*/  IMAD R3, R3, UR9, R70 ;  /* 0x0000000903037c24 */ /* 0x000fe2000f8e0246 */
[----:B------:R-:W-:Y:S01]  /*1ed0*/  P2R R95, PR, RZ, 0x1 ;  /* 0x00000001ff5f7803 */ /* 0x000fe20000000000 */
[----:B------:R-:W-:-:S02]  /*1ee0*/  IMAD.U32 R66, RZ, RZ, UR12 ;  /* 0x0000000cff427e24 */ /* 0x000fc4000f8e00ff */
[----:B------:R-:W-:Y:S01]  /*1ef0*/  IMAD R69, R69, R64, UR10 ;  /* 0x0000000a45457e24 */ /* 0x000fe2000f8e0240 */
[----:B------:R-:W-:Y:S01]  /*1f00*/  IADD3 R2, R2, R3, RZ ;  /* 0x0000000302027210 */ /* 0x000fe20007ffe0ff */
[----:B------:R-:W-:Y:S01]  /*1f10*/  FMUL R64, R79, R79 ;  /* 0x0000004f4f407220 */ /* 0x000fe20000400000 */
[----:B------:R-:W-:Y:S01]  /*1f20*/  FSEL R3, R90, RZ, P1 ;  /* 0x000000ff5a037208 */ /* 0x000fe20000800000 */
[----:B------:R-:W-:Y:S01]  /*1f30*/  IMAD.MOV R90, RZ, RZ, -R80 ;  /* 0x000000ffff5a7224 */ /* 0x000fe200078e0a50 */
[----:B------:R-:W-:Y:S01]  /*1f40*/  ISETP.LT.AND P1, PT, R86, c[0x0][0x18c], !P6 ;  /* 0x0000630056007a0c */ /* 0x000fe20007721270 */
[----:B------:R-:W-:Y:S01]  /*1f50*/  IMAD R89, R68, R89, UR10 ;  /* 0x0000000a44597e24 */ /* 0x000fe2000f8e0259 */
[----:B------:R-:W-:Y:S01]  /*1f60*/  FMUL R64, R64, R17 ;  /* 0x0000001140407220 */ /* 0x000fe20000400000 */
[----:B------:R-:W-:Y:S01]  /*1f70*/  IMAD R90, R90, UR9, R65 ;  /* 0x000000095a5a7c24 */ /* 0x000fe2000f8e0241 */
[----:B------:R-:W-:Y:S01]  /*1f80*/  FADD R65, R61, R52 ;  /* 0x000000343d417221 */ /* 0x000fe20000000000 */
[----:B------:R-:W-:Y:S01]  /*1f90*/  ISETP.LT.AND P1, PT, R66, 0x240, P1 ;  /* 0x000002404200780c */ /* 0x000fe20000f21270 */
[----:B------:R-:W-:Y:S01]  /*1fa0*/  FADD R66, RZ, R6 ;  /* 0x00000006ff427221 */ /* 0x000fe20000000000 */
[----:B------:R-:W-:Y:S01]  /*1fb0*/  FADD R70, R58, R39 ;  /* 0x000000273a467221 */ /* 0x000fe20000000000 */
[C---:B------:R-:W-:Y:S01]  /*1fc0*/  FMUL R68, R65.reuse, 0.25 ;  /* 0x3e80000041447820 */ /* 0x040fe20000400000 */
[----:B------:R-:W-:Y:S01]  /*1fd0*/  FSETP.GT.AND P2, PT, |R65|, 8.50705917302346158658e+37, PT ;  /* 0x7e8000004100780b */ /* 0x000fe20003f44200 */
[----:B------:R-:W-:Y:S01]  /*1fe0*/  IMAD R69, R80, UR18, R69 ;  /* 0x0000001250457c24 */ /* 0x000fe2000f8e0245 */
[----:B------:R-:W-:Y:S01]  /*1ff0*/  @P0 FFMA R6, R3, R64, R66 ;  /* 0x0000004003060223 */ /* 0x000fe20000000042 */
[----:B------:R-:W-:Y:S01]  /*2000*/  PRMT R64, RZ, 0x7610, R64 ;  /* 0x00007610ff407816 */ /* 0x000fe20000000040 */
[----:B------:R-:W-:Y:S01]  /*2010*/  FMUL R83, R70, 0.25 ;  /* 0x3e80000046537820 */ /* 0x000fe20000400000 */
[----:B------:R-:W-:Y:S01]  /*2020*/  FSEL R80, R4, R61, P2 ;  /* 0x0000003d04507208 */ /* 0x000fe20001000000 */
[----:B------:R-:W-:Y:S01]  /*2030*/  IMAD.WIDE R2, R2, R75, c[0x0][0x160] ;  /* 0x0000580002027625 */ /* 0x000fe200078e024b */
[----:B------:R-:W-:-:S02]  /*2040*/  FSEL R81, R68, R65, P2 ;  /* 0x0000004144517208 */ /* 0x000fc40001000000 */
[----:B------:R-:W-:Y:S01]  /*2050*/  FSETP.GT.AND P2, PT, |R70|, 8.50705917302346158658e+37, PT ;  /* 0x7e8000004600780b */ /* 0x000fe20003f44200 */
[----:B------:R-:W-:Y:S01]  /*2060*/  FADD R68, R60, R55 ;  /* 0x000000373c447221 */ /* 0x000fe20000000000 */
[----:B------:R0:W3:Y:S01]  /*2070*/  @P1 LDG.E.EL.U16 R64, [R2.64] ;  /* 0x0000000e02401981 */ /* 0x0000e2000c2e1500 */
[----:B------:R-:W-:Y:S02]  /*2080*/  ISETP.GE.AND P6, PT, R30, UR16, PT ;  /* 0x000000101e007c0c */ /* 0x000fe4000bfc6270 */
[----:B------:R-:W-:Y:S02]  /*2090*/  FSEL R82, R83, R70, P2 ;  /* 0x0000004653527208 */ /* 0x000fe40001000000 */
[----:B------:R-:W-:Y:S01]  /*20a0*/  FSEL R83, R5, R58, P2 ;  /* 0x0000003a05537208 */ /* 0x000fe20001000000 */
[----:B------:R-:W-:Y:S01]  /*20b0*/  FMUL R5, R60, 0.25 ;  /* 0x3e8000003c057820 */ /* 0x000fe20000400000 */
[----:B------:R-:W-:Y:S02]  /*20c0*/  FSETP.GT.AND P2, PT, |R68|, 8.50705917302346158658e+37, PT ;  /* 0x7e8000004400780b */ /* 0x000fe40003f44200 */
[----:B------:R-:W-:Y:S01]  /*20d0*/  ISETP.GE.AND P0, PT, R38, UR16, PT ;  /* 0x0000001026007c0c */ /* 0x000fe2000bf06270 */
[----:B0-----:R-:W-:Y:S01]  /*20e0*/  FMUL R3, R68, 0.25 ;  /* 0x3e80000044037820 */ /* 0x001fe20000400000 */
[----:B------:R-:W-:Y:S01]  /*20f0*/  FSEL R4, R5, R60, P2 ;  /* 0x0000003c05047208 */ /* 0x000fe20001000000 */
[C---:B------:R-:W-:Y:S01]  /*2100*/  IMAD R2, R72.reuse, UR18, R89 ;  /* 0x0000001248027c24 */ /* 0x040fe2000f8e0259 */
[----:B------:R-:W-:-:S02]  /*2110*/  IADD3 R72, -R72, RZ, RZ ;  /* 0x000000ff48487210 */ /* 0x000fc40007ffe1ff */
[----:B------:R-:W-:Y:S02]  /*2120*/  FSEL R3, R3, R68, P2 ;  /* 0x0000004403037208 */ /* 0x000fe40001000000 */
[----:B------:R-:W-:Y:S01]  /*2130*/  FSETP.GEU.AND P2, PT, |R68|, 1.175494350822287508e-38, PT ;  /* 0x008000004400780b */ /* 0x000fe20003f4e200 */
[----:B------:R-:W-:Y:S01]  /*2140*/  IMAD R67, R72, UR9, R67 ;  /* 0x0000000948437c24 */ /* 0x000fe2000f8e0243 */
[----:B------:R-:W-:Y:S01]  /*2150*/  FADD R72, R60, R51 ;  /* 0x000000333c487221 */ /* 0x000fe20000000000 */
[----:B------:R-:W-:Y:S01]  /*2160*/  SEL R66, RZ, 0x3f800000, !P3 ;  /* 0x3f800000ff427807 */ /* 0x000fe20005800000 */
[----:B------:R-:W-:Y:S02]  /*2170*/  IMAD.U32 R94, RZ, RZ, UR12 ;  /* 0x0000000cff5e7e24 */ /* 0x000fe4000f8e00ff */
[----:B------:R-:W-:Y:S01]  /*2180*/  FMUL R89, R72, 0.25 ;  /* 0x3e80000048597820 */ /* 0x000fe20000400000 */
[--C-:B------:R-:W-:Y:S01]  /*2190*/  IMAD.IADD R2, R2, 0x1, R67.reuse ;  /* 0x0000000102027824 */ /* 0x100fe200078e0243 */
[----:B------:R-:W-:-:S05]  /*21a0*/  PRMT R67, RZ, 0x7610, R67 ;  /* 0x00007610ff437816 */ /* 0x000fca0000000043 */
[----:B------:R-:W-:Y:S01]  /*21b0*/  @!P2 FMUL R3, R3, 16777216 ;  /* 0x4b8000000303a820 */ /* 0x000fe20000400000 */
[----:B------:R-:W-:Y:S01]  /*21c0*/  @!P2 FMUL R4, R4, 16777216 ;  /* 0x4b8000000404a820 */ /* 0x000fe20000400000 */
[----:B------:R-:W-:-:S04]  /*21d0*/  FSETP.GEU.AND P2, PT, |R70|, 1.175494350822287508e-38, PT ;  /* 0x008000004600780b */ /* 0x000fc80003f4e200 */
[----:B------:R-:W0:Y:S09]  /*21e0*/  MUFU.RCP R3, R3 ;  /* 0x0000000300037308 */ /* 0x000e320000001000 */
[----:B------:R-:W-:Y:S01]  /*21f0*/  @!P2 FMUL R82, R82, 16777216 ;  /* 0x4b8000005252a820 */ /* 0x000fe20000400000 */
[----:B------:R-:W-:Y:S01]  /*2200*/  @!P2 FMUL R83, R83, 16777216 ;  /* 0x4b8000005353a820 */ /* 0x000fe20000400000 */
[----:B------:R-:W-:-:S04]  /*2210*/  FSETP.GT.AND P2, PT, |R72|, 8.50705917302346158658e+37, PT ;  /* 0x7e8000004800780b */ /* 0x000fc80003f44200 */
[----:B------:R-:W-:Y:S01]  /*2220*/  FSEL R89, R89, R72, P2 ;  /* 0x0000004859597208 */ /* 0x000fe20001000000 */
[----:B0-----:R-:W-:Y:S01]  /*2230*/  FMUL R91, R3, R4 ;  /* 0x00000004035b7220 */ /* 0x001fe20000400000 */
[----:B------:R-:W-:Y:S01]  /*2240*/  IMAD.IADD R4, R69, 0x1, R90 ;  /* 0x0000000145047824 */ /* 0x000fe200078e025a */
[----:B------:R-:W-:Y:S01]  /*2250*/  FSEL R90, R5, R60, P2 ;  /* 0x0000003c055a7208 */ /* 0x000fe20001000000 */
[----:B------:R-:W-:Y:S01]  /*2260*/  IMAD.U32 R3, RZ, RZ, UR12 ;  /* 0x0000000cff037e24 */ /* 0x000fe2000f8e00ff */
[----:B------:R-:W-:-:S04]  /*2270*/  FSETP.NEU.AND P2, PT, R68, RZ, PT ;  /* 0x000000ff4400720b */ /* 0x000fc80003f4d000 */
[----:B------:R-:W-:Y:S02]  /*2280*/  FSEL R93, R91, RZ, P2 ;  /* 0x000000ff5b5d7208 */ /* 0x000fe40001000000 */
[----:B------:R-:W-:-:S04]  /*2290*/  ISETP.LT.AND P2, PT, R85, c[0x0][0x18c], !P6 ;  /* 0x0000630055007a0c */ /* 0x000fc80007741270 */
[C---:B------:R-:W-:Y:S02]  /*22a0*/  ISETP.LT.AND P3, PT, R3.reuse, 0x240, P2 ;  /* 0x000002400300780c */ /* 0x040fe40001761270 */
[----:B------:R-:W-:Y:S01]  /*22b0*/  ISETP.LT.AND P2, PT, R84, c[0x0][0x18c], !P0 ;  /* 0x0000630054007a0c */ /* 0x000fe20004741270 */
[----:B------:R-:W-:Y:S01]  /*22c0*/  IMAD.HI R91, R74, 0x66666667, RZ ;  /* 0x666666674a5b7827 */ /* 0x000fe200078e02ff */
[----:B------:R-:W-:Y:S02]  /*22d0*/  PRMT R69, RZ, 0x7610, R69 ;  /* 0x00007610ff457816 */ /* 0x000fe40000000045 */
[----:B------:R-:W-:Y:S01]  /*22e0*/  ISETP.LT.AND P0, PT, R3, 0x240, P2 ;  /* 0x000002400300780c */ /* 0x000fe20001701270 */
[----:B------:R-:W-:Y:S01]  /*22f0*/  IMAD.WIDE R2, R2, R75, c[0x0][0x160] ;  /* 0x0000580002027625 */ /* 0x000fe200078e024b */
[----:B------:R-:W-:Y:S02]  /*2300*/  ISETP.GE.AND P2, PT, R71, c[0x0][0x18c], PT ;  /* 0x0000630047007a0c */ /* 0x000fe40003f46270 */
[----:B------:R-:W-:-:S02]  /*2310*/  P2R R98, PR, RZ, 0x8 ;  /* 0x00000008ff627803 */ /* 0x000fc40000000000 */
[----:B------:R-:W-:Y:S01]  /*2320*/  ISETP.LT.AND P2, PT, R94, 0x240, !P2 ;  /* 0x000002405e00780c */ /* 0x000fe20005741270 */
[----:B------:R-:W-:Y:S01]  /*2330*/  IMAD.WIDE R4, R4, R75, c[0x0][0x160] ;  /* 0x0000580004047625 */ /* 0x000fe200078e024b */
[----:B------:R-:W-:Y:S01]  /*2340*/  SHF.R.U32.HI R94, RZ, 0x1f, R91 ;  /* 0x0000001fff5e7819 */ /* 0x000fe2000001165b */
[----:B------:R-:W-:Y:S01]  /*2350*/  FADD R71, R92, -R33 ;  /* 0x800000215c477221 */ /* 0x000fe20000000000 */
[----:B------:R0:W4:Y:S01]  /*2360*/  @P3 LDG.E.EL.U16 R67, [R2.64] ;  /* 0x0000000e02433981 */ /* 0x000122000c2e1500 */
[----:B------:R-:W-:Y:S02]  /*2370*/  P2R R100, PR, RZ, 0x1 ;  /* 0x00000001ff647803 */ /* 0x000fe40000000000 */
[----:B------:R-:W-:Y:S01]  /*2380*/  LEA.HI.SX32 R91, R91, R94, 0x1e ;  /* 0x0000005e5b5b7211 */ /* 0x000fe200078ff2ff */
[----:B------:R1:W5:Y:S01]  /*2390*/  @P0 LDG.E.EL.U16 R69, [R4.64] ;  /* 0x0000000e04450981 */ /* 0x000362000c2e1500 */
[----:B------:R-:W-:-:S03]  /*23a0*/  IMAD.MOV R92, RZ, RZ, -R77 ;  /* 0x000000ffff5c7224 */ /* 0x000fc600078e0a4d */
[----:B------:R-:W-:Y:S01]  /*23b0*/  IMAD R91, R91, -0xa, R74 ;  /* 0xfffffff65b5b7824 */ /* 0x000fe200078e024a */
[----:B------:R-:W-:Y:S01]  /*23c0*/  FADD R74, R66, R37 ;  /* 0x00000025424a7221 */ /* 0x000fe20000000000 */
[----:B0-----:R-:W-:Y:S01]  /*23d0*/  FMUL R2, R71, R71 ;  /* 0x0000004747027220 */ /* 0x001fe20000400000 */
[----:B------:R-:W-:Y:S02]  /*23e0*/  IMAD R73, R92, UR9, R73 ;  /* 0x000000095c497c24 */ /* 0x000fe4000f8e0249 */
[----:B------:R-:W-:Y:S01]  /*23f0*/  FMUL R3, R74, 0.25 ;  /* 0x3e8000004a037820 */ /* 0x000fe20000400000 */
[----:B------:R-:W-:Y:S01]  /*2400*/  FMUL R2, R2, R19 ;  /* 0x0000001302027220 */ /* 0x000fe20000400000 */
[----:B-1----:R-:W-:Y:S01]  /*2410*/  FADD R4, RZ, R0 ;  /* 0x00000000ff047221 */ /* 0x002fe20000000000 */
[----:B------:R-:W-:Y:S01]  /*2420*/  FMUL R5, R66, 0.25 ;  /* 0x3e80000042057820 */ /* 0x000fe20000400000 */
[----:B------:R-:W-:Y:S02]  /*2430*/  FSETP.GT.AND P3, PT, |R74|, 8.50705917302346158658e+37, PT ;  /* 0x7e8000004a00780b */ /* 0x000fe40003f64200 */
[----:B------:R-:W-:Y:S01]  /*2440*/  @P2 FFMA R0, R93, R2, R4 ;  /* 0x000000025d002223 */ /* 0x000fe20000000004 */
[----:B------:R-:W-:-:S02]  /*2450*/  MOV R2, UR9 ;  /* 0x0000000900027c02 */ /* 0x000fc40008000f00 */
[----:B------:R-:W-:Y:S02]  /*2460*/  FSEL R3, R3, R74, P3 ;  /* 0x0000004a03037208 */ /* 0x000fe40001800000 */
[----:B------:R-:W-:Y:S01]  /*2470*/  FSEL R4, R5, R66, P3 ;  /* 0x0000004205047208 */ /* 0x000fe20001800000 */
[----:B------:R-:W-:Y:S01]  /*2480*/  IMAD R2, R91, R2, UR10 ;  /* 0x0000000a5b027e24 */ /* 0x000fe2000f8e0202 */
[----:B------:R-:W-:-:S03]  /*2490*/  FSETP.GEU.AND P3, PT, |R74|, 1.175494350822287508e-38, PT ;  /* 0x008000004a00780b */ /* 0x000fc60003f6e200 */
[----:B------:R-:W-:-:S04]  /*24a0*/  IMAD R2, R77, UR18, R2 ;  /* 0x000000124d027c24 */ /* 0x000fc8000f8e0202 */
[----:B------:R-:W-:-:S06]  /*24b0*/  IMAD.IADD R2, R2, 0x1, R73 ;  /* 0x0000000102027824 */ /* 0x000fcc00078e0249 */
[----:B------:R-:W-:Y:S01]  /*24c0*/  @!P3 FMUL R3, R3, 16777216 ;  /* 0x4b8000000303b820 */ /* 0x000fe20000400000 */
[----:B------:R-:W-:Y:S01]  /*24d0*/  @!P3 FMUL R4, R4, 16777216 ;  /* 0x4b8000000404b820 */ /* 0x000fe20000400000 */
[----:B------:R-:W-:-:S04]  /*24e0*/  ISETP.GE.AND P3, PT, R57, UR16, PT ;  /* 0x0000001039007c0c */ /* 0x000fc8000bf66270 */
[----:B------:R-:W0:Y:S01]  /*24f0*/  MUFU.RCP R3, R3 ;  /* 0x0000000300037308 */ /* 0x000e220000001000 */
[----:B------:R-:W-:Y:S01]  /*2500*/  ISETP.LT.AND P6, PT, R87, c[0x0][0x18c], !P3 ;  /* 0x0000630057007a0c */ /* 0x000fe20005fc1270 */
[----:B0-----:R-:W-:Y:S01]  /*2510*/  FMUL R91, R3, R4 ;  /* 0x00000004035b7220 */ /* 0x001fe20000400000 */
[----:B------:R-:W-:-:S05]  /*2520*/  IMAD.U32 R4, RZ, RZ, UR12 ;  /* 0x0000000cff047e24 */ /* 0x000fca000f8e00ff */
[----:B------:R-:W-:Y:S01]  /*2530*/  ISETP.LT.AND P0, PT, R4, 0x240, P6 ;  /* 0x000002400400780c */ /* 0x000fe20003701270 */
[----:B------:R-:W-:-:S04]  /*2540*/  FADD R4, R66, R15 ;  /* 0x0000000f42047221 */ /* 0x000fc80000000000 */
[C---:B------:R-:W-:Y:S01]  /*2550*/  FMUL R77, R4.reuse, 0.25 ;  /* 0x3e800000044d7820 */ /* 0x040fe20000400000 */
[----:B------:R-:W-:-:S04]  /*2560*/  FSETP.GT.AND P6, PT, |R4|, 8.50705917302346158658e+37, PT ;  /* 0x7e8000000400780b */ /* 0x000fc80003fc4200 */
[----:B------:R-:W-:Y:S02]  /*2570*/  FSEL R94, R77, R4, P6 ;  /* 0x000000044d5e7208 */ /* 0x000fe40003000000 */
[----:B------:R-:W-:Y:S02]  /*2580*/  FSEL R77, R5, R66, P6 ;  /* 0x00000042054d7208 */ /* 0x000fe40003000000 */
[----:B------:R-:W-:Y:S02]  /*2590*/  FSETP.GEU.AND P6, PT, |R65|, 1.175494350822287508e-38, PT ;  /* 0x008000004100780b */ /* 0x000fe40003fce200 */
[----:B--2---:R-:W-:Y:S02]  /*25a0*/  SEL R3, R76, RZ, P4 ;  /* 0x000000ff4c037207 */ /* 0x004fe40002000000 */
[----:B------:R-:W-:-:S03]  /*25b0*/  FSETP.NEU.AND P4, PT, R74, RZ, PT ;  /* 0x000000ff4a00720b */ /* 0x000fc60003f8d000 */
[----:B------:R-:W-:Y:S01]  /*25c0*/  HADD2.F32 R3, -RZ, R3.H0_H0 ;  /* 0x20000003ff037230 */ /* 0x000fe20000004100 */
[----:B------:R-:W-:Y:S02]  /*25d0*/  FSEL R92, R91, RZ, P4 ;  /* 0x000000ff5b5c7208 */ /* 0x000fe40002000000 */
[----:B------:R-:W-:-:S03]  /*25e0*/  ISETP.LT.AND P4, PT, R30, UR16, PT ;  /* 0x000000101e007c0c */ /* 0x000fc6000bf81270 */
[----:B------:R-:W-:Y:S01]  /*25f0*/  @!P6 FMUL R81, R81, 16777216 ;  /* 0x4b8000005151e820 */ /* 0x000fe20000400000 */
[----:B------:R-:W-:Y:S01]  /*2600*/  @!P6 FMUL R80, R80, 16777216 ;  /* 0x4b8000005050e820 */ /* 0x000fe20000400000 */
[----:B------:R-:W-:Y:S01]  /*2610*/  ISETP.GE.AND P6, PT, R62, UR16, PT ;  /* 0x000000103e007c0c */ /* 0x000fe2000bfc6270 */
[----:B------:R-:W-:Y:S01]  /*2620*/  IMAD.U32 R73, RZ, RZ, UR12 ;  /* 0x0000000cff497e24 */ /* 0x000fe2000f8e00ff */
[----:B------:R-:W-:Y:S02]  /*2630*/  SEL R5, RZ, 0x3f800000, !P4 ;  /* 0x3f800000ff057807 */ /* 0x000fe40006000000 */
[----:B------:R-:W-:Y:S01]  /*2640*/  FSEL R91, R3, RZ, !P6 ;  /* 0x000000ff035b7208 */ /* 0x000fe20007000000 */
[----:B------:R-:W-:Y:S01]  /*2650*/  IMAD.WIDE R2, R2, R75, c[0x0][0x160] ;  /* 0x0000580002027625 */ /* 0x000fe200078e024b */
[----:B------:R-:W-:Y:S02]  /*2660*/  ISETP.GE.AND P4, PT, R88, c[0x0][0x18c], PT ;  /* 0x0000630058007a0c */ /* 0x000fe40003f86270 */
[----:B------:R-:W-:Y:S01]  /*2670*/  PRMT R62, RZ, 0x7610, R62 ;  /* 0x00007610ff3e7816 */ /* 0x000fe2000000003e */
[----:B------:R-:W-:Y:S01]  /*2680*/  FADD R76, R91, -R32 ;  /* 0x800000205b4c7221 */ /* 0x000fe20000000000 */
[----:B------:R-:W-:-:S03]  /*2690*/  ISETP.LT.AND P4, PT, R73, 0x240, !P4 ;  /* 0x000002404900780c */ /* 0x000fc60006781270 */
[----:B------:R-:W-:Y:S01]  /*26a0*/  FMUL R73, R76, R76 ;  /* 0x0000004c4c497220 */ /* 0x000fe20000400000 */
[----:B------:R-:W-:Y:S01]  /*26b0*/  FADD R75, RZ, R41 ;  /* 0x00000029ff4b7221 */ /* 0x000fe20000000000 */
[----:B------:R0:W2:Y:S01]  /*26c0*/  @P0 LDG.E.EL.U16 R62, [R2.64] ;  /* 0x0000000e023e0981 */ /* 0x0000a2000c2e1500 */
[----:B------:R-:W1:Y:S01]  /*26d0*/  MUFU.RCP R82, R82 ;  /* 0x0000005200527308 */ /* 0x000e620000001000 */
[----:B------:R-:W-:Y:S01]  /*26e0*/  FMUL R73, R73, R18 ;  /* 0x0000001249497220 */ /* 0x000fe20000400000 */
[----:B------:R-:W-:Y:S01]  /*26f0*/  FSEL R15, R4, R15, P4 ;  /* 0x0000000f040f7208 */ /* 0x000fe20002000000 */
[----:B------:R-:W-:Y:S01]  /*2700*/  UIADD3 UR4, UR4, 0x800, URZ ;  /* 0x0000080004047890 */ /* 0x000fe2000fffe03f */
[----:B------:R-:W-:Y:S01]  /*2710*/  FSEL R37, R74, R37, P4 ;  /* 0x000000254a257208 */ /* 0x000fe20002000000 */
[----:B------:R-:W-:Y:S01]  /*2720*/  ULDC UR5, c[0x0][0x18c] ;  /* 0x0000630000057ab9 */ /* 0x000fe20000000800 */
[----:B------:R-:W-:Y:S01]  /*2730*/  FSEL R56, R59, R56, P5 ;  /* 0x000000383b387208 */ /* 0x000fe20002800000 */
[----:B------:R-:W-:Y:S01]  /*2740*/  @P4 FFMA R41, R92, R73, R75 ;  /* 0x000000495c294223 */ /* 0x000fe2000000004b */
[C---:B------:R-:W-:Y:S01]  /*2750*/  FADD R73, R5.reuse, R54 ;  /* 0x0000003605497221 */ /* 0x040fe20000000000 */
[C---:B------:R-:W-:Y:S01]  /*2760*/  FMUL R92, R5.reuse, 0.25 ;  /* 0x3e800000055c7820 */ /* 0x040fe20000400000 */
[----:B------:R-:W-:Y:S01]  /*2770*/  FADD R75, R5, R28 ;  /* 0x0000001c054b7221 */ /* 0x000fe20000000000 */
[----:B------:R-:W1:Y:S01]  /*2780*/  MUFU.RCP R81, R81 ;  /* 0x0000005100517308 */ /* 0x000e620000001000 */
[C---:B0-----:R-:W-:Y:S01]  /*2790*/  FMUL R2, R73.reuse, 0.25 ;  /* 0x3e80000049027820 */ /* 0x041fe20000400000 */
[----:B------:R-:W-:Y:S01]  /*27a0*/  FSETP.GT.AND P6, PT, |R73|, 8.50705917302346158658e+37, PT ;  /* 0x7e8000004900780b */ /* 0x000fe20003fc4200 */
[----:B------:R-:W-:Y:S01]  /*27b0*/  UISETP.GE.AND UP1, UPT, UR4, UR5, UPT ;  /* 0x000000050400728c */ /* 0x000fe2000bf26270 */
[----:B------:R-:W-:Y:S01]  /*27c0*/  FSEL R39, R70, R39, P5 ;  /* 0x0000002746277208 */ /* 0x000fe20002800000 */
[----:B-1----:R-:W-:Y:S01]  /*27d0*/  FMUL R83, R82, R83 ;  /* 0x0000005352537220 */ /* 0x002fe20000400000 */
[----:B------:R-:W-:Y:S01]  /*27e0*/  FSEL R88, R2, R73, P6 ;  /* 0x0000004902587208 */ /* 0x000fe20003000000 */
[----:B------:R-:W-:Y:S01]  /*27f0*/  FMUL R2, R75, 0.25 ;  /* 0x3e8000004b027820 */ /* 0x000fe20000400000 */
[----:B------:R-:W-:-:S02]  /*2800*/  FSEL R91, R92, R5, P6 ;  /* 0x000000055c5b7208 */ /* 0x000fc40003000000 */
[----:B------:R-:W-:Y:S02]  /*2810*/  FSETP.GT.AND P6, PT, |R75|, 8.50705917302346158658e+37, PT ;  /* 0x7e8000004b00780b */ /* 0x000fe40003fc4200 */
[----:B------:R-:W-:Y:S02]  /*2820*/  FSEL R59, R58, -RZ, P5 ;  /* 0x800000ff3a3b7208 */ /* 0x000fe40002800000 */
[----:B------:R-:W-:Y:S02]  /*2830*/  FSEL R99, R2, R75, P6 ;  /* 0x0000004b02637208 */ /* 0x000fe40003000000 */
[----:B------:R-:W-:Y:S01]  /*2840*/  FSEL R92, R92, R5, P6 ;  /* 0x000000055c5c7208 */ /* 0x000fe20003000000 */
[----:B------:R-:W-:Y:S01]  /*2850*/  FMUL R93, R81, R80 ;  /* 0x00000050515d7220 */ /* 0x000fe20000400000 */
[----:B------:R-:W-:Y:S01]  /*2860*/  FSETP.GEU.AND P6, PT, |R72|, 1.175494350822287508e-38, PT ;  /* 0x008000004800780b */ /* 0x000fe20003fce200 */
[C---:B------:R-:W-:Y:S01]  /*2870*/  FADD R8, R59.reuse, R8 ;  /* 0x000000083b087221 */ /* 0x040fe20000000000 */
[----:B------:R-:W-:Y:S01]  /*2880*/  FSEL R55, R68, R55, P2 ;  /* 0x0000003744377208 */ /* 0x000fe20001000000 */
[----:B------:R-:W-:Y:S01]  /*2890*/  FADD R16, R59, R16 ;  /* 0x000000103b107221 */ /* 0x000fe20000000000 */
[----:B------:R-:W-:-:S02]  /*28a0*/  FSEL R60, R60, -RZ, P2 ;  /* 0x800000ff3c3c7208 */ /* 0x000fc40001000000 */
[----:B------:R-:W-:-:S03]  /*28b0*/  FSEL R51, R72, R51, P2 ;  /* 0x0000003348337208 */ /* 0x000fc60001000000 */
[C---:B------:R-:W-:Y:S01]  /*28c0*/  FADD R11, R60.reuse, R11 ;  /* 0x0000000b3c0b7221 */ /* 0x040fe20000000000 */
[----:B------:R-:W-:-:S03]  /*28d0*/  FADD R19, R60, R19 ;  /* 0x000000133c137221 */ /* 0x000fc60000000000 */
[----:B------:R-:W-:Y:S01]  /*28e0*/  @!P6 FMUL R89, R89, 16777216 ;  /* 0x4b8000005959e820 */ /* 0x000fe20000400000 */
[----:B------:R-:W-:Y:S01]  /*28f0*/  @!P6 FMUL R90, R90, 16777216 ;  /* 0x4b8000005a5ae820 */ /* 0x000fe20000400000 */
[----:B------:R-:W-:-:S04]  /*2900*/  FSETP.GEU.AND P6, PT, |R4|, 1.175494350822287508e-38, PT ;  /* 0x008000000400780b */ /* 0x000fc80003fce200 */
[----:B------:R-:W0:Y:S09]  /*2910*/  MUFU.RCP R89, R89 ;  /* 0x0000005900597308 */ /* 0x000e320000001000 */
[----:B------:R-:W-:Y:S01]  /*2920*/  @!P6 FMUL R94, R94, 16777216 ;  /* 0x4b8000005e5ee820 */ /* 0x000fe20000400000 */
[----:B------:R-:W-:Y:S01]  /*2930*/  @!P6 FMUL R77, R77, 16777216 ;  /* 0x4b8000004d4de820 */ /* 0x000fe20000400000 */
[----:B------:R-:W-:-:S04]  /*2940*/  FSETP.GEU.AND P6, PT, |R73|, 1.175494350822287508e-38, PT ;  /* 0x008000004900780b */ /* 0x000fc80003fce200 */
[----:B------:R-:W1:Y:S01]  /*2950*/  MUFU.RCP R94, R94 ;  /* 0x0000005e005e7308 */ /* 0x000e620000001000 */
[----:B0-----:R-:W-:-:S08]  /*2960*/  FMUL R90, R89, R90 ;  /* 0x0000005a595a7220 */ /* 0x001fd00000400000 */
[----:B------:R-:W-:Y:S01]  /*2970*/  @!P6 FMUL R88, R88, 16777216 ;  /* 0x4b8000005858e820 */ /* 0x000fe20000400000 */
[----:B------:R-:W-:Y:S01]  /*2980*/  @!P6 FMUL R91, R91, 16777216 ;  /* 0x4b8000005b5be820 */ /* 0x000fe20000400000 */
[----:B------:R-:W-:Y:S02]  /*2990*/  FSETP.GEU.AND P6, PT, |R75|, 1.175494350822287508e-38, PT ;  /* 0x008000004b00780b */ /* 0x000fe40003fce200 */
[----:B------:R-:W0:Y:S01]  /*29a0*/  MUFU.RCP R96, R88 ;  /* 0x0000005800607308 */ /* 0x000e220000001000 */
[----:B-1----:R-:W-:-:S10]  /*29b0*/  FMUL R82, R94, R77 ;  /* 0x0000004d5e527220 */ /* 0x002fd40000400000 */
[----:B------:R-:W-:Y:S01]  /*29c0*/  @!P6 FMUL R99, R99, 16777216 ;  /* 0x4b8000006363e820 */ /* 0x000fe20000400000 */
[----:B------:R-:W-:Y:S01]  /*29d0*/  @!P6 FMUL R92, R92, 16777216 ;  /* 0x4b8000005c5ce820 */ /* 0x000fe20000400000 */
[----:B------:R-:W-:Y:S02]  /*29e0*/  ISETP.LT.AND P6, PT, R53, UR16, PT ;  /* 0x0000001035007c0c */ /* 0x000fe4000bfc1270 */
[----:B------:R-:W1:Y:S01]  /*29f0*/  MUFU.RCP R97, R99 ;  /* 0x0000006300617308 */ /* 0x000e620000001000 */
[----:B0-----:R-:W-:Y:S01]  /*2a00*/  FMUL R96, R96, R91 ;  /* 0x0000005b60607220 */ /* 0x001fe20000400000 */
[----:B------:R-:W-:-:S05]  /*2a10*/  SEL R3, RZ, 0x3f800000, !P6 ;  /* 0x3f800000ff037807 */ /* 0x000fca0007000000 */
[C---:B------:R-:W-:Y:S01]  /*2a20*/  FADD R77, R3.reuse, R40 ;  /* 0x00000028034d7221 */ /* 0x040fe20000000000 */
[----:B------:R-:W-:-:S03]  /*2a30*/  FMUL R80, R3, 0.25 ;  /* 0x3e80000003507820 */ /* 0x000fc60000400000 */
[C---:B------:R-:W-:Y:S01]  /*2a40*/  FMUL R2, R77.reuse, 0.25 ;  /* 0x3e8000004d027820 */ /* 0x040fe20000400000 */
[----:B------:R-:W-:-:S04]  /*2a50*/  FSETP.GT.AND P6, PT, |R77|, 8.50705917302346158658e+37, PT ;  /* 0x7e8000004d00780b */ /* 0x000fc80003fc4200 */
[----:B------:R-:W-:Y:S01]  /*2a60*/  FSEL R2, R2, R77, P6 ;  /* 0x0000004d02027208 */ /* 0x000fe20003000000 */
[----:B-1----:R-:W-:Y:S01]  /*2a70*/  FMUL R97, R97, R92 ;  /* 0x0000005c61617220 */ /* 0x002fe20000400000 */
[----:B------:R-:W-:Y:S02]  /*2a80*/  FSEL R81, R80, R3, P6 ;  /* 0x0000000350517208 */ /* 0x000fe40003000000 */
[----:B------:R-:W-:-:S13]  /*2a90*/  FSETP.GEU.AND P6, PT, |R77|, 1.175494350822287508e-38, PT ;  /* 0x008000004d00780b */ /* 0x000fda0003fce200 */
[----:B------:R-:W-:Y:S01]  /*2aa0*/  @!P6 FMUL R2, R2, 16777216 ;  /* 0x4b8000000202e820 */ /* 0x000fe20000400000 */
[----:B------:R-:W-:Y:S01]  /*2ab0*/  @!P6 FMUL R81, R81, 16777216 ;  /* 0x4b8000005151e820 */ /* 0x000fe20000400000 */
[----:B------:R-:W-:-:S04]  /*2ac0*/  FSETP.NEU.AND P6, PT, R70, RZ, PT ;  /* 0x000000ff4600720b */ /* 0x000fc80003fcd000 */
[----:B------:R-:W0:Y:S01]  /*2ad0*/  MUFU.RCP R2, R2 ;  /* 0x0000000200027308 */ /* 0x000e220000001000 */
[----:B------:R-:W-:-:S05]  /*2ae0*/  FSEL R83, R83, RZ, P6 ;  /* 0x000000ff53537208 */ /* 0x000fca0003000000 */
[----:B------:R-:W-:-:S05]  /*2af0*/  FMUL R89, R78, R83 ;  /* 0x000000534e597220 */ /* 0x000fca0000400000 */
[----:B------:R-:W-:Y:S01]  /*2b00*/  FSEL R89, R89, -RZ, P5 ;  /* 0x800000ff59597208 */ /* 0x000fe20002800000 */
[----:B0-----:R-:W-:Y:S01]  /*2b10*/  FMUL R103, R2, R81 ;  /* 0x0000005102677220 */ /* 0x001fe20000400000 */
[----:B------:R-:W-:-:S03]  /*2b20*/  FADD R81, R3, R50 ;  /* 0x0000003203517221 */ /* 0x000fc60000000000 */
[----:B------:R-:W-:Y:S01]  /*2b30*/  FADD R46, R89, R46 ;  /* 0x0000002e592e7221 */ /* 0x000fe20000000000 */
[C---:B------:R-:W-:Y:S01]  /*2b40*/  FMUL R78, R81.reuse, 0.25 ;  /* 0x3e800000514e7820 */ /* 0x040fe20000400000 */
[----:B------:R-:W-:-:S04]  /*2b50*/  FSETP.GT.AND P6, PT, |R81|, 8.50705917302346158658e+37, PT ;  /* 0x7e8000005100780b */ /* 0x000fc80003fc4200 */
[----:B------:R-:W-:Y:S02]  /*2b60*/  FSEL R78, R78, R81, P6 ;  /* 0x000000514e4e7208 */ /* 0x000fe40003000000 */
[----:B------:R-:W-:Y:S02]  /*2b70*/  FSEL R83, R80, R3, P6 ;  /* 0x0000000350537208 */ /* 0x000fe40003000000 */
[----:B------:R-:W-:-:S13]  /*2b80*/  FSETP.GEU.AND P6, PT, |R81|, 1.175494350822287508e-38, PT ;  /* 0x008000005100780b */ /* 0x000fda0003fce200 */
[----:B------:R-:W-:Y:S01]  /*2b90*/  @!P6 FMUL R78, R78, 16777216 ;  /* 0x4b8000004e4ee820 */ /* 0x000fe20000400000 */
[----:B------:R-:W-:Y:S01]  /*2ba0*/  @!P6 FMUL R83, R83, 16777216 ;  /* 0x4b8000005353e820 */ /* 0x000fe20000400000 */
[----:B------:R-:W-:-:S04]  /*2bb0*/  FSETP.NEU.AND P6, PT, R65, RZ, PT ;  /* 0x000000ff4100720b */ /* 0x000fc80003fcd000 */
[----:B------:R-:W-:Y:S01]  /*2bc0*/  FSEL R80, R93, RZ, P6 ;  /* 0x000000ff5d507208 */ /* 0x000fe20003000000 */
[----:B------:R-:W0:Y:S01]  /*2bd0*/  MUFU.RCP R78, R78 ;  /* 0x0000004e004e7308 */ /* 0x000e220000001000 */
[----:B------:R-:W-:Y:S02]  /*2be0*/  FSETP.NEU.AND P6, PT, R4, RZ, PT ;  /* 0x000000ff0400720b */ /* 0x000fe40003fcd000 */
[----:B------:R-:W-:Y:S01]  /*2bf0*/  MOV R4, UR12 ;  /* 0x0000000c00047c02 */ /* 0x000fe20008000f00 */
[----:B------:R-:W-:Y:S01]  /*2c00*/  FMUL R79, R79, R80 ;  /* 0x000000504f4f7220 */ /* 0x000fe20000400000 */
[----:B------:R-:W-:Y:S02]  /*2c10*/  FSEL R91, R82, RZ, P6 ;  /* 0x000000ff525b7208 */ /* 0x000fe40003000000 */
[----:B------:R-:W-:-:S03]  /*2c20*/  ISETP.LT.AND P6, PT, R57, UR16, PT ;  /* 0x0000001039007c0c */ /* 0x000fc6000bfc1270 */
[----:B------:R-:W-:Y:S01]  /*2c30*/  FMUL R94, R76, R91 ;  /* 0x0000005b4c5e7220 */ /* 0x000fe20000400000 */
[----:B------:R-:W-:-:S05]  /*2c40*/  SEL R2, RZ, 0x3f800000, !P6 ;  /* 0x3f800000ff027807 */ /* 0x000fca0007000000 */
[----:B------:R-:W-:Y:S01]  /*2c50*/  FADD R76, R2, R27 ;  /* 0x0000001b024c7221 */ /* 0x000fe20000000000 */
[----:B0-----:R-:W-:Y:S01]  /*2c60*/  FMUL R105, R78, R83 ;  /* 0x000000534e697220 */ /* 0x001fe20000400000 */
[C---:B------:R-:W-:Y:S01]  /*2c70*/  FMUL R57, R2.reuse, 0.25 ;  /* 0x3e80000002397820 */ /* 0x040fe20000400000 */
[----:B------:R-:W-:Y:S01]  /*2c80*/  FADD R83, R2, R48 ;  /* 0x0000003002537221 */ /* 0x000fe20000000000 */
[C---:B------:R-:W-:Y:S01]  /*2c90*/  FMUL R91, R76.reuse, 0.25 ;  /* 0x3e8000004c5b7820 */ /* 0x040fe20000400000 */
[----:B------:R-:W-:Y:S02]  /*2ca0*/  FSETP.GT.AND P6, PT, |R76|, 8.50705917302346158658e+37, PT ;  /* 0x7e8000004c00780b */ /* 0x000fe40003fc4200 */
[----:B------:R-:W-:Y:S02]  /*2cb0*/  FMUL R88, R83, 0.25 ;  /* 0x3e80000053587820 */ /* 0x000fe40000400000 */
[----:B------:R-:W-:Y:S02]  /*2cc0*/  FSEL R91, R91, R76, P6 ;  /* 0x0000004c5b5b7208 */ /* 0x000fe40003000000 */
[----:B------:R-:W-:-:S02]  /*2cd0*/  FSEL R80, R57, R2, P6 ;  /* 0x0000000239507208 */ /* 0x000fc40003000000 */
[----:B------:R-:W-:-:S04]  /*2ce0*/  FSETP.GT.AND P6, PT, |R83|, 8.50705917302346158658e+37, PT ;  /* 0x7e8000005300780b */ /* 0x000fc80003fc4200 */
[----:B------:R-:W-:Y:S02]  /*2cf0*/  FSEL R88, R88, R83, P6 ;  /* 0x0000005358587208 */ /* 0x000fe40003000000 */
[----:B------:R-:W-:Y:S02]  /*2d00*/  FSEL R78, R57, R2, P6 ;  /* 0x00000002394e7208 */ /* 0x000fe40003000000 */
[----:B------:R-:W-:-:S13]  /*2d10*/  FSETP.GEU.AND P6, PT, |R76|, 1.175494350822287508e-38, PT ;  /* 0x008000004c00780b */ /* 0x000fda0003fce200 */
[----:B------:R-:W-:Y:S01]  /*2d20*/  @!P6 FMUL R91, R91, 16777216 ;  /* 0x4b8000005b5be820 */ /* 0x000fe20000400000 */
[----:B------:R-:W-:Y:S01]  /*2d30*/  @!P6 FMUL R80, R80, 16777216 ;  /* 0x4b8000005050e820 */ /* 0x000fe20000400000 */
[----:B------:R-:W-:-:S04]  /*2d40*/  ISETP.LT.AND P6, PT, R38, UR16, PT ;  /* 0x0000001026007c0c */ /* 0x000fc8000bfc1270 */
[----:B------:R-:W-:Y:S01]  /*2d50*/  SEL R57, RZ, 0x3f800000, !P6 ;  /* 0x3f800000ff397807 */ /* 0x000fe20007000000 */
[----:B------:R-:W0:Y:S01]  /*2d60*/  MUFU.RCP R91, R91 ;  /* 0x0000005b005b7308 */ /* 0x000e220000001000 */
[----:B------:R-:W-:-:S03]  /*2d70*/  FSETP.GEU.AND P6, PT, |R83|, 1.175494350822287508e-38, PT ;  /* 0x008000005300780b */ /* 0x000fc60003fce200 */
[C---:B------:R-:W-:Y:S01]  /*2d80*/  FADD R93, R57.reuse, R24 ;  /* 0x00000018395d7221 */ /* 0x040fe20000000000 */
[----:B------:R-:W-:-:S03]  /*2d90*/  FMUL R104, R57, 0.25 ;  /* 0x3e80000039687820 */ /* 0x000fc60000400000 */
[----:B------:R-:W-:-:S06]  /*2da0*/  FMUL R92, R93, 0.25 ;  /* 0x3e8000005d5c7820 */ /* 0x000fcc0000400000 */
[----:B------:R-:W-:Y:S01]  /*2db0*/  @!P6 FMUL R88, R88, 16777216 ;  /* 0x4b8000005858e820 */ /* 0x000fe20000400000 */
[----:B------:R-:W-:Y:S01]  /*2dc0*/  @!P6 FMUL R78, R78, 16777216 ;  /* 0x4b8000004e4ee820 */ /* 0x000fe20000400000 */
[----:B------:R-:W-:Y:S01]  /*2dd0*/  FSETP.GT.AND P6, PT, |R93|, 8.50705917302346158658e+37, PT ;  /* 0x7e8000005d00780b */ /* 0x000fe20003fc4200 */
[----:B0-----:R-:W-:-:S03]  /*2de0*/  FMUL R91, R91, R80 ;  /* 0x000000505b5b7220 */ /* 0x001fc60000400000 */
[----:B------:R-:W-:Y:S02]  /*2df0*/  FSEL R92, R92, R93, P6 ;  /* 0x0000005d5c5c7208 */ /* 0x000fe40003000000 */
[----:B------:R-:W-:Y:S02]  /*2e00*/  FSEL R82, R104, R57, P6 ;  /* 0x0000003968527208 */ /* 0x000fe40003000000 */
[----:B------:R-:W-:-:S13]  /*2e10*/  FSETP.GEU.AND P6, PT, |R93|, 1.175494350822287508e-38, PT ;  /* 0x008000005d00780b */ /* 0x000fda0003fce200 */
[----:B------:R-:W-:Y:S01]  /*2e20*/  @!P6 FMUL R92, R92, 16777216 ;  /* 0x4b8000005c5ce820 */ /* 0x000fe20000400000 */
[----:B------:R-:W-:Y:S01]  /*2e30*/  @!P6 FMUL R82, R82, 16777216 ;  /* 0x4b8000005252e820 */ /* 0x000fe20000400000 */
[----:B------:R-:W-:-:S04]  /*2e40*/  FSETP.NEU.AND P6, PT, R72, RZ, PT ;  /* 0x000000ff4800720b */ /* 0x000fc80003fcd000 */
[----:B------:R-:W-:Y:S02]  /*2e50*/  FSEL R102, R90, RZ, P6 ;  /* 0x000000ff5a667208 */ /* 0x000fe40003000000 */
[----:B------:R-:W-:-:S03]  /*2e60*/  FSETP.NEU.AND P6, PT, R75, RZ, PT ;  /* 0x000000ff4b00720b */ /* 0x000fc60003fcd000 */
[----:B------:R-:W-:Y:S01]  /*2e70*/  FMUL R102, R71, R102 ;  /* 0x0000006647667220 */ /* 0x000fe20000400000 */
[----:B------:R-:W-:Y:S01]  /*2e80*/  FSEL R101, R97, RZ, P6 ;  /* 0x000000ff61657208 */ /* 0x000fe20003000000 */
[----:B------:R-:W-:Y:S01]  /*2e90*/  FADD R71, RZ, R49 ;  /* 0x00000031ff477221 */ /* 0x000fe20000000000 */
[----:B------:R-:W-:Y:S02]  /*2ea0*/  FSETP.NEU.AND P6, PT, R73, RZ, PT ;  /* 0x000000ff4900720b */ /* 0x000fe40003fcd000 */
[----:B------:R-:W-:Y:S02]  /*2eb0*/  FSEL R102, R102, -RZ, P2 ;  /* 0x800000ff66667208 */ /* 0x000fe40001000000 */
[----:B------:R-:W-:Y:S02]  /*2ec0*/  FSEL R99, R96, RZ, P6 ;  /* 0x000000ff60637208 */ /* 0x000fe40003000000 */
[----:B------:R-:W-:Y:S01]  /*2ed0*/  FSETP.NEU.AND P6, PT, R81, RZ, PT ;  /* 0x000000ff5100720b */ /* 0x000fe20003fcd000 */
[----:B------:R-:W-:Y:S01]  /*2ee0*/  FADD R33, R102, R33 ;  /* 0x0000002166217221 */ /* 0x000fe20000000000 */
[----:B------:R-:W-:-:S02]  /*2ef0*/  FSETP.NEU.AND P2, PT, R76, RZ, PT ;  /* 0x000000ff4c00720b */ /* 0x000fc40003f4d000 */
[----:B------:R-:W-:Y:S02]  /*2f00*/  FSEL R97, R105, RZ, P6 ;  /* 0x000000ff69617208 */ /* 0x000fe40003000000 */
[----:B------:R-:W-:Y:S02]  /*2f10*/  FSETP.NEU.AND P6, PT, R77, RZ, PT ;  /* 0x000000ff4d00720b */ /* 0x000fe40003fcd000 */
[----:B--2---:R-:W-:Y:S02]  /*2f20*/  SEL R62, R62, RZ, P0 ;  /* 0x000000ff3e3e7207 */ /* 0x004fe40000000000 */
[----:B------:R-:W-:Y:S02]  /*2f30*/  FSEL R96, R103, RZ, P6 ;  /* 0x000000ff67607208 */ /* 0x000fe40003000000 */
[----:B------:R-:W-:Y:S01]  /*2f40*/  ISETP.NE.AND P6, PT, R100, RZ, PT ;  /* 0x000000ff6400720c */ /* 0x000fe20003fc5270 */
[----:B------:R-:W-:Y:S01]  /*2f50*/  HADD2.F32 R62, -RZ, R62.H0_H0 ;  /* 0x2000003eff3e7230 */ /* 0x000fe20000004100 */
[----:B---3--:R-:W-:Y:S01]  /*2f60*/  SEL R100, R64, RZ, P1 ;  /* 0x000000ff40647207 */ /* 0x008fe20000800000 */
[----:B------:R-:W-:Y:S01]  /*2f70*/  FADD R64, R57, R29 ;  /* 0x0000001d39407221 */ /* 0x000fe20000000000 */
[----:B-----5:R-:W-:-:S02]  /*2f80*/  SEL R69, R69, RZ, P6 ;  /* 0x000000ff45457207 */ /* 0x020fc40003000000 */
[----:B------:R-:W-:Y:S01]  /*2f90*/  ISETP.GE.AND P6, PT, R53, UR16, PT ;  /* 0x0000001035007c0c */ /* 0x000fe2000bfc6270 */
[C---:B------:R-:W-:Y:S01]  /*2fa0*/  FMUL R103, R64.reuse, 0.25 ;  /* 0x3e80000040677820 */ /* 0x040fe20000400000 */
[----:B------:R-:W-:Y:S01]  /*2fb0*/  FSETP.GT.AND P1, PT, |R64|, 8.50705917302346158658e+37, PT ;  /* 0x7e8000004000780b */ /* 0x000fe20003f24200 */
[----:B------:R-:W-:Y:S01]  /*2fc0*/  HADD2.F32 R53, -RZ, R100.H0_H0 ;  /* 0x20000064ff357230 */ /* 0x000fe20000004100 */
[----:B------:R-:W-:Y:S02]  /*2fd0*/  ISETP.NE.AND P0, PT, R95, RZ, PT ;  /* 0x000000ff5f00720c */ /* 0x000fe40003f05270 */
[----:B------:R-:W-:Y:S02]  /*2fe0*/  FSEL R103, R103, R64, P1 ;  /* 0x0000004067677208 */ /* 0x000fe40000800000 */
[----:B------:R-:W-:Y:S02]  /*2ff0*/  FSEL R104, R104, R57, P1 ;  /* 0x0000003968687208 */ /* 0x000fe40000800000 */
[----:B------:R-:W-:-:S02]  /*3000*/  FSETP.GEU.AND P1, PT, |R64|, 1.175494350822287508e-38, PT ;  /* 0x008000004000780b */ /* 0x000fc40003f2e200 */
[----:B------:R-:W-:Y:S02]  /*3010*/  FSEL R53, R53, RZ, !P6 ;  /* 0x000000ff35357208 */ /* 0x000fe40007000000 */
[----:B------:R-:W-:Y:S02]  /*3020*/  ISETP.GE.AND P6, PT, R38, UR16, PT ;  /* 0x0000001026007c0c */ /* 0x000fe4000bfc6270 */
[----:B------:R-:W-:Y:S02]  /*3030*/  FSEL R26, R63, R26, P0 ;  /* 0x0000001a3f1a7208 */ /* 0x000fe40000000000 */
[----:B------:R-:W0:Y:S01]  /*3040*/  MUFU.RCP R63, R88 ;  /* 0x00000058003f7308 */ /* 0x000e220000001000 */
[----:B------:R-:W-:Y:S02]  /*3050*/  FSEL R52, R65, R52, P0 ;  /* 0x0000003441347208 */ /* 0x000fe40000000000 */
[----:B------:R-:W-:Y:S02]  /*3060*/  FSEL R62, R62, RZ, !P3 ;  /* 0x000000ff3e3e7208 */ /* 0x000fe40005800000 */
[----:B------:R-:W-:Y:S01]  /*3070*/  @!P1 FMUL R103, R103, 16777216 ;  /* 0x4b80000067679820 */ /* 0x000fe20000400000 */
[----:B------:R-:W-:Y:S01]  /*3080*/  @!P1 FMUL R104, R104, 16777216 ;  /* 0x4b80000068689820 */ /* 0x000fe20000400000 */
[----:B------:R-:W-:Y:S01]  /*3090*/  FSETP.NEU.AND P1, PT, R64, RZ, PT ;  /* 0x000000ff4000720b */ /* 0x000fe20003f2d000 */
[----:B------:R-:W-:Y:S01]  /*30a0*/  FADD R62, R62, -R43 ;  /* 0x8000002b3e3e7221 */ /* 0x000fe20000000000 */
[----:B------:R-:W-:-:S02]  /*30b0*/  FSEL R91, R91, RZ, P2 ;  /* 0x000000ff5b5b7208 */ /* 0x000fc40001000000 */
[----:B------:R-:W1:Y:S01]  /*30c0*/  MUFU.RCP R103, R103 ;  /* 0x0000006700677308 */ /* 0x000e620000001000 */
[----:B0-----:R-:W-:Y:S01]  /*30d0*/  FMUL R63, R63, R78 ;  /* 0x0000004e3f3f7220 */ /* 0x001fe20000400000 */
[----:B-1----:R-:W-:-:S05]  /*30e0*/  FMUL R90, R103, R104 ;  /* 0x00000068675a7220 */ /* 0x002fca0000400000 */
[----:B------:R-:W-:Y:S02]  /*30f0*/  FSEL R90, R90, RZ, P1 ;  /* 0x000000ff5a5a7208 */ /* 0x000fe40000800000 */
[----:B------:R-:W-:-:S04]  /*3100*/  ISETP.NE.AND P1, PT, R98, RZ, PT ;  /* 0x000000ff6200720c */ /* 0x000fc80003f25270 */
[----:B----4-:R-:W-:Y:S02]  /*3110*/  SEL R67, R67, RZ, P1 ;  /* 0x000000ff43437207 */ /* 0x010fe40000800000 */
[----:B------:R-:W-:-:S03]  /*3120*/  ISETP.GE.AND P1, PT, R30, UR16, PT ;  /* 0x000000101e007c0c */ /* 0x000fc6000bf26270 */
[----:B------:R-:W-:Y:S01]  /*3130*/  HADD2.F32 R30, -RZ, R67.H0_H0 ;  /* 0x20000043ff1e7230 */ /* 0x000fe20000004100 */
[----:B------:R-:W-:-:S04]  /*3140*/  FSEL R67, R94, -RZ, P4 ;  /* 0x800000ff5e437208 */ /* 0x000fc80002000000 */
[----:B------:R-:W-:Y:S01]  /*3150*/  FSEL R38, R30, RZ, !P1 ;  /* 0x000000ff1e267208 */ /* 0x000fe20004800000 */
[----:B------:R-:W-:Y:S01]  /*3160*/  HADD2.F32 R30, -RZ, R69.H0_H0 ;  /* 0x20000045ff1e7230 */ /* 0x000fe20000004100 */
[----:B------:R-:W-:Y:S01]  /*3170*/  FSEL R69, R66, -RZ, P4 ;  /* 0x800000ff42457208 */ /* 0x000fe20002000000 */
[----:B------:R-:W-:Y:S01]  /*3180*/  FADD R32, R67, R32 ;  /* 0x0000002043207221 */ /* 0x000fe20000000000 */
[----:B------:R-:W-:Y:S01]  /*3190*/  FSEL R66, R61, -RZ, P0 ;  /* 0x800000ff3d427208 */ /* 0x000fe20000000000 */
[----:B------:R-:W-:Y:S01]  /*31a0*/  FADD R38, R38, -R35 ;  /* 0x8000002326267221 */ /* 0x000fe20000000000 */
[----:B------:R-:W-:Y:S01]  /*31b0*/  FSEL R30, R30, RZ, !P6 ;  /* 0x000000ff1e1e7208 */ /* 0x000fe20007000000 */
[----:B------:R-:W-:Y:S01]  /*31c0*/  FADD R10, R69, R10 ;  /* 0x0000000a450a7221 */ /* 0x000fe20000000000 */
[----:B------:R-:W-:Y:S01]  /*31d0*/  ISETP.GE.AND P6, PT, R85, c[0x0][0x18c], PT ;  /* 0x0000630055007a0c */ /* 0x000fe20003fc6270 */
[C---:B------:R-:W-:Y:S01]  /*31e0*/  FMUL R101, R38.reuse, R101 ;  /* 0x0000006526657220 */ /* 0x040fe20000400000 */
[----:B------:R-:W-:Y:S01]  /*31f0*/  FMUL R38, R38, R38 ;  /* 0x0000002626267220 */ /* 0x000fe20000400000 */
[----:B------:R-:W-:Y:S01]  /*3200*/  FADD R9, R66, R9 ;  /* 0x0000000942097221 */ /* 0x000fe20000000000 */
[----:B------:R-:W-:Y:S01]  /*3210*/  ISETP.LT.AND P1, PT, R4, 0x240, !P6 ;  /* 0x000002400400780c */ /* 0x000fe20007721270 */
[----:B------:R-:W-:Y:S01]  /*3220*/  FADD R4, RZ, R47 ;  /* 0x0000002fff047221 */ /* 0x000fe20000000000 */
[----:B------:R-:W-:Y:S01]  /*3230*/  FMUL R38, R38, R21 ;  /* 0x0000001526267220 */ /* 0x000fe20000400000 */
[----:B------:R-:W-:Y:S01]  /*3240*/  ISETP.GE.AND P6, PT, R86, c[0x0][0x18c], PT ;  /* 0x0000630056007a0c */ /* 0x000fe20003fc6270 */
[----:B------:R-:W-:Y:S01]  /*3250*/  FADD R17, R66, R17 ;  /* 0x0000001142117221 */ /* 0x000fe20000000000 */
[----:B------:R-:W-:Y:S01]  /*3260*/  FSEL R54, R73, R54, P1 ;  /* 0x0000003649367208 */ /* 0x000fe20000800000 */
[----:B------:R-:W-:Y:S01]  /*3270*/  FADD R18, R69, R18 ;  /* 0x0000001245127221 */ /* 0x000fe20000000000 */
[----:B------:R-:W-:-:S02]  /*3280*/  FSEL R28, R75, R28, P1 ;  /* 0x0000001c4b1c7208 */ /* 0x000fc40000800000 */
[----:B------:R-:W-:-:S04]  /*3290*/  FSEL R58, R5, -RZ, P1 ;  /* 0x800000ff053a7208 */ /* 0x000fc80000800000 */
[----:B------:R-:W-:Y:S01]  /*32a0*/  @P1 FFMA R47, R99, R38, R4 ;  /* 0x00000026632f1223 */ /* 0x000fe20000000004 */
[----:B------:R-:W-:Y:S01]  /*32b0*/  IMAD.U32 R4, RZ, RZ, UR12 ;  /* 0x0000000cff047e24 */ /* 0x000fe2000f8e00ff */
[----:B------:R-:W-:Y:S01]  /*32c0*/  FSEL R38, R79, -RZ, P0 ;  /* 0x800000ff4f267208 */ /* 0x000fe20000000000 */
[C---:B------:R-:W-:Y:S01]  /*32d0*/  FADD R13, R58.reuse, R13 ;  /* 0x0000000d3a0d7221 */ /* 0x040fe20000000000 */
[----:B------:R-:W-:Y:S01]  /*32e0*/  FSETP.NEU.AND P0, PT, R93, RZ, PT ;  /* 0x000000ff5d00720b */ /* 0x000fe20003f0d000 */
[----:B------:R-:W-:Y:S01]  /*32f0*/  FADD R21, R58, R21 ;  /* 0x000000153a157221 */ /* 0x000fe20000000000 */
[----:B------:R-:W-:Y:S01]  /*3300*/  ISETP.LT.AND P4, PT, R4, 0x240, !P6 ;  /* 0x000002400400780c */ /* 0x000fe20007781270 */
[----:B------:R-:W-:Y:S01]  /*3310*/  FADD R4, R53, -R34 ;  /* 0x8000002235047221 */ /* 0x000fe20000000000 */
[----:B------:R-:W-:Y:S01]  /*3320*/  ISETP.GE.AND P6, PT, R87, c[0x0][0x18c], PT ;  /* 0x0000630057007a0c */ /* 0x000fe20003fc6270 */
[----:B------:R-:W-:Y:S01]  /*3330*/  FADD R31, R38, R31 ;  /* 0x0000001f261f7221 */ /* 0x000fe20000000000 */
[----:B------:R-:W-:Y:S01]  /*3340*/  FSEL R3, R3, -RZ, P4 ;  /* 0x800000ff03037208 */ /* 0x000fe20002000000 */
[C---:B------:R-:W-:Y:S01]  /*3350*/  FMUL R53, R4.reuse, R4 ;  /* 0x0000000404357220 */ /* 0x040fe20000400000 */
[----:B------:R-:W-:Y:S01]  /*3360*/  FMUL R97, R4, R97 ;  /* 0x0000006104617220 */ /* 0x000fe20000400000 */
[----:B------:R-:W-:Y:S01]  /*3370*/  IMAD.U32 R4, RZ, RZ, UR12 ;  /* 0x0000000cff047e24 */ /* 0x000fe2000f8e00ff */
[----:B------:R-:W-:Y:S01]  /*3380*/  FSEL R40, R77, R40, P4 ;  /* 0x000000284d287208 */ /* 0x000fe20002000000 */
[----:B------:R-:W-:Y:S01]  /*3390*/  FMUL R53, R53, R20 ;  /* 0x0000001435357220 */ /* 0x000fe20000400000 */
[C---:B------:R-:W-:Y:S01]  /*33a0*/  FADD R12, R3.reuse, R12 ;  /* 0x0000000c030c7221 */ /* 0x040fe20000000000 */
[----:B------:R-:W-:Y:S01]  /*33b0*/  FADD R20, R3, R20 ;  /* 0x0000001403147221 */ /* 0x000fe20000000000 */
[----:B------:R-:W-:Y:S01]  /*33c0*/  ISETP.LT.AND P5, PT, R4, 0x240, !P6 ;  /* 0x000002400400780c */ /* 0x000fe200077a1270 */
[----:B------:R-:W-:Y:S01]  /*33d0*/  @P4 FFMA R49, R96, R53, R71 ;  /* 0x0000003560314223 */ /* 0x000fe20000000047 */
[----:B------:R-:W-:Y:S01]  /*33e0*/  ISETP.GE.AND P6, PT, R84, c[0x0][0x18c], PT ;  /* 0x0000630054007a0c */ /* 0x000fe20003fc6270 */
[----:B------:R-:W0:Y:S01]  /*33f0*/  MUFU.RCP R53, R92 ;  /* 0x0000005c00357308 */ /* 0x000e220000001000 */
[----:B------:R-:W-:Y:S01]  /*3400*/  FADD R3, R30, -R45 ;  /* 0x8000002d1e037221 */ /* 0x000fe20000000000 */
[----:B------:R-:W-:Y:S01]  /*3410*/  FADD R30, RZ, R36 ;  /* 0x00000024ff1e7221 */ /* 0x000fe20000000000 */
[----:B------:R-:W-:-:S02]  /*3420*/  ISETP.LT.AND P6, PT, R4, 0x240, !P6 ;  /* 0x000002400400780c */ /* 0x000fc400077c1270 */
[----:B------:R-:W-:Y:S01]  /*3430*/  FSEL R4, R101, -RZ, P1 ;  /* 0x800000ff65047208 */ /* 0x000fe20000800000 */
[----:B------:R-:W-:Y:S01]  /*3440*/  FMUL R90, R3, R90 ;  /* 0x0000005a035a7220 */ /* 0x000fe20000400000 */
[----:B------:R-:W-:Y:S01]  /*3450*/  FSETP.NEU.AND P1, PT, R83, RZ, PT ;  /* 0x000000ff5300720b */ /* 0x000fe20003f2d000 */
[----:B------:R-:W-:Y:S01]  /*3460*/  FMUL R3, R3, R3 ;  /* 0x0000000303037220 */ /* 0x000fe20000400000 */
[----:B------:R-:W-:Y:S01]  /*3470*/  FSEL R97, R97, -RZ, P4 ;  /* 0x800000ff61617208 */ /* 0x000fe20002000000 */
[----:B------:R-:W-:Y:S01]  /*3480*/  FADD R35, R4, R35 ;  /* 0x0000002304237221 */ /* 0x000fe20000000000 */
[----:B------:R-:W-:Y:S01]  /*3490*/  FSEL R63, R63, RZ, P1 ;  /* 0x000000ff3f3f7208 */ /* 0x000fe20000800000 */
[----:B------:R-:W-:Y:S01]  /*34a0*/  FMUL R4, R3, R22 ;  /* 0x0000001603047220 */ /* 0x000fe20000400000 */
[----:B------:R-:W-:Y:S01]  /*34b0*/  FSEL R90, R90, -RZ, P6 ;  /* 0x800000ff5a5a7208 */ /* 0x000fe20003000000 */
[----:B------:R-:W-:Y:S01]  /*34c0*/  FADD R34, R97, R34 ;  /* 0x0000002261227221 */ /* 0x000fe20000000000 */
[----:B------:R-:W-:Y:S01]  /*34d0*/  FSEL R57, R57, -RZ, P6 ;  /* 0x800000ff39397208 */ /* 0x000fe20003000000 */
[----:B0-----:R-:W-:Y:S01]  /*34e0*/  FMUL R53, R53, R82 ;  /* 0x0000005235357220 */ /* 0x001fe20000400000 */
[C---:B------:R-:W-:Y:S01]  /*34f0*/  FMUL R63, R62.reuse, R63 ;  /* 0x0000003f3e3f7220 */ /* 0x040fe20000400000 */
[----:B------:R-:W-:Y:S01]  /*3500*/  FMUL R62, R62, R62 ;  /* 0x0000003e3e3e7220 */ /* 0x000fe20000400000 */
[----:B------:R-:W-:Y:S01]  /*3510*/  FSEL R2, R2, -RZ, P5 ;  /* 0x800000ff02027208 */ /* 0x000fe20002800000 */
[----:B------:R-:W-:Y:S01]  /*3520*/  FADD R45, R90, R45 ;  /* 0x0000002d5a2d7221 */ /* 0x000fe20000000000 */
[----:B------:R-:W-:Y:S01]  /*3530*/  FSEL R53, R53, RZ, P0 ;  /* 0x000000ff35357208 */ /* 0x000fe20000000000 */
[----:B------:R-:W-:Y:S01]  /*3540*/  FMUL R62, R62, R23 ;  /* 0x000000173e3e7220 */ /* 0x000fe20000400000 */
[----:B------:R-:W-:Y:S01]  /*3550*/  PLOP3.LUT P0, PT, PT, PT, UP1, 0x80, 0x0 ;  /* 0x000000000000781c */ /* 0x000fe20003f0f018 */
[----:B------:R-:W-:Y:S01]  /*3560*/  FADD R42, R57, R42 ;  /* 0x0000002a392a7221 */ /* 0x000fe20000000000 */
[----:B------:R-:W-:Y:S01]  /*3570*/  FSEL R24, R93, R24, P6 ;  /* 0x000000185d187208 */ /* 0x000fe20003000000 */
[----:B------:R-:W-:Y:S01]  /*3580*/  @P6 FFMA R36, R53, R4, R30 ;  /* 0x0000000435246223 */ /* 0x000fe2000000001e */
[----:B------:R-:W-:Y:S01]  /*3590*/  FSEL R4, R63, -RZ, P5 ;  /* 0x800000ff3f047208 */ /* 0x000fe20002800000 */
[----:B------:R-:W-:Y:S01]  /*35a0*/  FADD R30, RZ, R44 ;  /* 0x0000002cff1e7221 */ /* 0x000fe20000000000 */
[----:B------:R-:W-:Y:S01]  /*35b0*/  FSEL R27, R76, R27, P5 ;  /* 0x0000001b4c1b7208 */ /* 0x000fe20002800000 */
[----:B------:R-:W-:Y:S01]  /*35c0*/  FADD R22, R57, R22 ;  /* 0x0000001639167221 */ /* 0x000fe20000000000 */
[----:B------:R-:W-:Y:S01]  /*35d0*/  FSEL R50, R81, R50, P4 ;  /* 0x0000003251327208 */ /* 0x000fe20002000000 */
[----:B------:R-:W-:Y:S01]  /*35e0*/  @P5 FFMA R44, R91, R62, R30 ;  /* 0x0000003e5b2c5223 */ /* 0x000fe2000000001e */
[----:B------:R-:W-:Y:S01]  /*35f0*/  FSEL R29, R64, R29, P6 ;  /* 0x0000001d401d7208 */ /* 0x000fe20003000000 */
[----:B------:R-:W-:Y:S01]  /*3600*/  FADD R43, R4, R43 ;  /* 0x0000002b042b7221 */ /* 0x000fe20000000000 */
[----:B------:R-:W-:Y:S01]  /*3610*/  FSEL R48, R83, R48, P5 ;  /* 0x0000003053307208 */ /* 0x000fe20002800000 */
[C---:B------:R-:W-:Y:S01]  /*3620*/  FADD R14, R2.reuse, R14 ;  /* 0x0000000e020e7221 */ /* 0x040fe20000000000 */
[----:B------:R-:W-:Y:S01]  /*3630*/  FADD R23, R2, R23 ;  /* 0x0000001702177221 */ /* 0x000fe20000000000 */
[----:B------:R-:W-:Y:S01]  /*3640*/  @P0 CALL.REL.NOINC `(.L_x_0) ;  /* 0x0000001000000944 */ /* 0x000fe20003c00000 */
[----:B------:R-:W-:Y:S05]  /*3650*/  BRA `(.L_x_1) ;  /* 0xffffcea000007947 */ /* 0x000fea000383ffff */
.L_x_0:
[----:B------:R-:W-:Y:S01]  /*3660*/  STS [R25.X8], R8 ;  /* 0x0000000819007388 */ /* 0x000fe20000008800 */
[----:B------:R-:W-:Y:S01]  /*3670*/  FADD R31, -R46, R31 ;  /* 0x0000001f2e1f7221 */ /* 0x000fe20000000100 */
[----:B------:R-:W-:Y:S01]  /*3680*/  FADD R7, R7, R6 ;  /* 0x0000000607077221 */ /* 0x000fe20000000000 */
[----:B------:R-:W-:Y:S01]  /*3690*/  UMOV UR8, 0x4 ;  /* 0x0000000400087882 */ /* 0x000fe20000000000 */
[----:B------:R-:W-:Y:S06]  /*36a0*/  BAR.SYNC 0x0 ;  /* 0x0000000000007b1d */ /* 0x000fec0000000000 */
[----:B------:R-:W0:Y:S01]  /*36b0*/  LDS R4, [R25.X8] ;  /* 0x0000000019047984 */ /* 0x000e220000008800 */
[----:B------:R-:W-:-:S02]  /*36c0*/  ULDC.64 UR4, c[0x0][0x168] ;  /* 0x00005a0000047ab9 */ /* 0x000fc40000000a00 */
[----:B------:R-:W-:Y:S01]  /*36d0*/  ULDC.64 UR6, c[0x0][0x170] ;  /* 0x00005c0000067ab9 */ /* 0x000fe20000000a00 */
[----:B------:R-:W-:Y:S06]  /*36e0*/  BAR.SYNC 0x0 ;  /* 0x0000000000007b1d */ /* 0x000fec0000000000 */
[----:B------:R-:W-:Y:S01]  /*36f0*/  STS [R25.X8], R9 ;  /* 0x0000000919007388 */ /* 0x000fe20000008800 */
[----:B------:R-:W-:Y:S02]  /*3700*/  UIMAD.WIDE UR4, UR12, UR8, UR4 ;  /* 0x000000080c0472a5 */ /* 0x000fe4000f8e0204 */
[----:B------:R-:W-:Y:S01]  /*3710*/  UIMAD.WIDE UR6, UR12, UR8, UR6 ;  /* 0x000000080c0672a5 */ /* 0x000fe2000f8e0206 */
[----:B------:R-:W-:Y:S06]  /*3720*/  BAR.SYNC 0x0 ;  /* 0x0000000000007b1d */ /* 0x000fec0000000000 */
[----:B------:R-:W1:Y:S01]  /*3730*/  LDS R5, [R25.X8] ;  /* 0x0000000019057984 */ /* 0x000e620000008800 */
[----:B------:R-:W-:-:S03]  /*3740*/  FMUL R9, R31, R31 ;  /* 0x0000001f1f097220 */ /* 0x000fc60000400000 */
[----:B------:R-:W-:Y:S06]  /*3750*/  BAR.SYNC 0x0 ;  /* 0x0000000000007b1d */ /* 0x000fec0000000000 */
[----:B------:R-:W-:Y:S04]  /*3760*/  STS [R25.X8], R10 ;  /* 0x0000000a19007388 */ /* 0x000fe80000008800 */
[----:B------:R-:W-:Y:S06]  /*3770*/  BAR.SYNC 0x0 ;  /* 0x0000000000007b1d */ /* 0x000fec0000000000 */
[----:B------:R-:W2:Y:S01]  /*3780*/  LDS R15, [R25.X8] ;  /* 0x00000000190f7984 */ /* 0x000ea20000008800 */
[----:B0-----:R-:W-:-:S03]  /*3790*/  FMUL R9, R4, R9 ;  /* 0x0000000904097220 */ /* 0x001fc60000400000 */
[----:B------:R-:W-:Y:S06]  /*37a0*/  BAR.SYNC 0x0 ;  /* 0x0000000000007b1d */ /* 0x000fec0000000000 */
[----:B------:R-:W-:Y:S01]  /*37b0*/  STS [R25.X8], R11 ;  /* 0x0000000b19007388 */ /* 0x000fe20000008800 */
[----:B-1----:R-:W-:-:S04]  /*37c0*/  FADD R16, R4, R5 ;  /* 0x0000000504107221 */ /* 0x002fc80000000000 */
[C---:B------:R-:W-:Y:S01]  /*37d0*/  FMUL R17, R16.reuse, 0.25 ;  /* 0x3e80000010117820 */ /* 0x040fe20000400000 */
[----:B------:R-:W-:Y:S06]  /*37e0*/  BAR.SYNC 0x0 ;  /* 0x0000000000007b1d */ /* 0x000fec0000000000 */
[C---:B------:R-:W-:Y:S02]  /*37f0*/  FSETP.GEU.AND P1, PT, |R16|.reuse, 1.175494350822287508e-38, PT ;  /* 0x008000001000780b */ /* 0x040fe40003f2e200 */
[----:B------:R-:W-:-:S04]  /*3800*/  FSETP.GT.AND P0, PT, |R16|, 8.50705917302346158658e+37, PT ;  /* 0x7e8000001000780b */ /* 0x000fc80003f04200 */
[----:B------:R-:W-:Y:S01]  /*3810*/  FSEL R17, R17, R16, P0 ;  /* 0x0000001011117208 */ /* 0x000fe20000000000 */
[----:B--2---:R-:W-:-:S06]  /*3820*/  FADD R19, R15, R16 ;  /* 0x000000100f137221 */ /* 0x004fcc0000000000 */
[----:B------:R-:W-:Y:S01]  /*3830*/  @!P1 FMUL R17, R17, 16777216 ;  /* 0x4b80000011119820 */ /* 0x000fe20000400000 */
[----:B------:R-:W-:Y:S01]  /*3840*/  FMUL R8, R19, 0.25 ;  /* 0x3e80000013087820 */ /* 0x000fe20000400000 */
[----:B------:R-:W-:Y:S01]  /*3850*/  @P0 FMUL R5, R5, 0.25 ;  /* 0x3e80000005050820 */ /* 0x000fe20000400000 */
[C---:B------:R-:W-:Y:S01]  /*3860*/  FSETP.GT.AND P0, PT, |R19|.reuse, 8.50705917302346158658e+37, PT ;  /* 0x7e8000001300780b */ /* 0x040fe20003f04200 */
[----:B------:R-:W0:Y:S01]  /*3870*/  MUFU.RCP R18, R17 ;  /* 0x0000001100127308 */ /* 0x000e220000001000 */
[----:B------:R-:W-:Y:S01]  /*3880*/  FSETP.GEU.AND P2, PT, |R19|, 1.175494350822287508e-38, PT ;  /* 0x008000001300780b */ /* 0x000fe20003f4e200 */
[----:B------:R-:W-:Y:S01]  /*3890*/  @!P1 FMUL R5, R5, 16777216 ;  /* 0x4b80000005059820 */ /* 0x000fe20000400000 */
[----:B------:R-:W-:Y:S02]  /*38a0*/  FSEL R10, R8, R19, P0 ;  /* 0x00000013080a7208 */ /* 0x000fe40000000000 */
[----:B------:R-:W1:Y:S04]  /*38b0*/  LDS R8, [R25.X8] ;  /* 0x0000000019087984 */ /* 0x000e680000008800 */
[----:B------:R-:W-:Y:S06]  /*38c0*/  BAR.SYNC 0x0 ;  /* 0x0000000000007b1d */ /* 0x000fec0000000000 */
[----:B------:R-:W-:Y:S01]  /*38d0*/  STS [R25.X8], R12 ;  /* 0x0000000c19007388 */ /* 0x000fe20000008800 */
[----:B0-----:R-:W-:-:S03]  /*38e0*/  FMUL R18, R18, R5 ;  /* 0x0000000512127220 */ /* 0x001fc60000400000 */
[----:B------:R-:W-:Y:S06]  /*38f0*/  BAR.SYNC 0x0 ;  /* 0x0000000000007b1d */ /* 0x000fec0000000000 */
[----:B------:R-:W0:Y:S04]  /*3900*/  LDS R5, [R25.X8] ;  /* 0x0000000019057984 */ /* 0x000e280000008800 */
[----:B------:R-:W-:Y:S06]  /*3910*/  BAR.SYNC 0x0 ;  /* 0x0000000000007b1d */ /* 0x000fec0000000000 */
[----:B------:R-:W-:Y:S01]  /*3920*/  FSETP.NEU.AND P1, PT, R16, RZ, PT ;  /* 0x000000ff1000720b */ /* 0x000fe20003f2d000 */
[----:B------:R-:W-:Y:S01]  /*3930*/  @!P2 FMUL R10, R10, 16777216 ;  /* 0x4b8000000a0aa820 */ /* 0x000fe20000400000 */
[----:B------:R-:W-:Y:S01]  /*3940*/  STS [R25.X8], R13 ;  /* 0x0000000d19007388 */ /* 0x000fe20000008800 */
[----:B------:R-:W-:Y:S01]  /*3950*/  @P0 FMUL R15, R15, 0.25 ;  /* 0x3e8000000f0f0820 */ /* 0x000fe20000400000 */
[----:B------:R-:W-:-:S02]  /*3960*/  FSEL R18, R18, RZ, P1 ;  /* 0x000000ff12127208 */ /* 0x000fc40000800000 */
[----:B------:R-:W-:Y:S06]  /*3970*/  BAR.SYNC 0x0 ;  /* 0x0000000000007b1d */ /* 0x000fec0000000000 */
[----:B------:R-:W-:Y:S01]  /*3980*/  FFMA R4, R18, R9, R7 ;  /* 0x0000000912047223 */ /* 0x000fe20000000007 */
[----:B------:R-:W2:Y:S01]  /*3990*/  MUFU.RCP R10, R10 ;  /* 0x0000000a000a7308 */ /* 0x000ea20000001000 */
[----:B------:R-:W-:Y:S01]  /*39a0*/  @!P2 FMUL R15, R15, 16777216 ;  /* 0x4b8000000f0fa820 */ /* 0x000fe20000400000 */
[----:B------:R-:W-:Y:S01]  /*39b0*/  FSETP.NEU.AND P1, PT, R19, RZ, PT ;  /* 0x000000ff1300720b */ /* 0x000fe20003f2d000 */
[----:B------:R-:W-:Y:S01]  /*39c0*/  FADD R12, R4, R41 ;  /* 0x00000029040c7221 */ /* 0x000fe20000000000 */
[----:B------:R-:W-:Y:S01]  /*39d0*/  FFMA R31, R31, R18, R46 ;  /* 0x000000121f1f7223 */ /* 0x000fe2000000002e */
[----:B------:R-:W3:Y:S03]  /*39e0*/  LDS R4, [R25.X8] ;  /* 0x0000000019047984 */ /* 0x000ee60000008800 */
[----:B------:R-:W-:Y:S01]  /*39f0*/  FADD R32, -R31, R32 ;  /* 0x000000201f207221 */ /* 0x000fe20000000100 */
[----:B------:R-:W-:Y:S06]  /*3a00*/  BAR.SYNC 0x0 ;  /* 0x0000000000007b1d */ /* 0x000fec0000000000 */
[----:B------:R-:W-:Y:S01]  /*3a10*/  STS [R25.X8], R42 ;  /* 0x0000002a19007388 */ /* 0x000fe20000008800 */
[----:B--2---:R-:W-:Y:S01]  /*3a20*/  FMUL R15, R10, R15 ;  /* 0x0000000f0a0f7220 */ /* 0x004fe20000400000 */
[----:B-1----:R-:W-:Y:S01]  /*3a30*/  FADD R10, R8, R19 ;  /* 0x00000013080a7221 */ /* 0x002fe20000000000 */
[----:B------:R-:W-:Y:S01]  /*3a40*/  FMUL R9, R32, R32 ;  /* 0x0000002020097220 */ /* 0x000fe20000400000 */
[----:B------:R-:W-:Y:S06]  /*3a50*/  BAR.SYNC 0x0 ;  /* 0x0000000000007b1d */ /* 0x000fec0000000000 */
[----:B------:R-:W1:Y:S01]  /*3a60*/  LDS R6, [R25.X8] ;  /* 0x0000000019067984 */ /* 0x000e620000008800 */
[----:B------:R-:W-:-:S03]  /*3a70*/  FMUL R7, R10, 0.25 ;  /* 0x3e8000000a077820 */ /* 0x000fc60000400000 */
[----:B------:R-:W-:Y:S06]  /*3a80*/  BAR.SYNC 0x0 ;  /* 0x0000000000007b1d */ /* 0x000fec0000000000 */
[C---:B------:R-:W-:Y:S01]  /*3a90*/  FSETP.GEU.AND P2, PT, |R10|.reuse, 1.175494350822287508e-38, PT ;  /* 0x008000000a00780b */ /* 0x040fe20003f4e200 */
[----:B0-----:R-:W-:Y:S01]  /*3aa0*/  FADD R13, R5, R10 ;  /* 0x0000000a050d7221 */ /* 0x001fe20000000000 */
[----:B------:R-:W-:Y:S01]  /*3ab0*/  FSETP.GT.AND P0, PT, |R10|, 8.50705917302346158658e+37, PT ;  /* 0x7e8000000a00780b */ /* 0x000fe20003f04200 */
[----:B------:R-:W-:Y:S01]  /*3ac0*/  STS [R25.X8], R14 ;  /* 0x0000000e19007388 */ /* 0x000fe20000008800 */
[----:B------:R-:W-:Y:S01]  /*3ad0*/  FSEL R15, R15, RZ, P1 ;  /* 0x000000ff0f0f7208 */ /* 0x000fe20000800000 */
[----:B------:R-:W-:Y:S01]  /*3ae0*/  FMUL R18, R13, 0.25 ;  /* 0x3e8000000d127820 */ /* 0x000fe20000400000 */
[----:B------:R-:W-:Y:S01]  /*3af0*/  FSEL R11, R7, R10, P0 ;  /* 0x0000000a070b7208 */ /* 0x000fe20000000000 */
[----:B------:R-:W-:Y:S06]  /*3b00*/  BAR.SYNC 0x0 ;  /* 0x0000000000007b1d */ /* 0x000fec0000000000 */
[----:B------:R-:W0:Y:S01]  /*3b10*/  LDS R7, [R25.X8] ;  /* 0x0000000019077984 */ /* 0x000e220000008800 */
[----:B------:R-:W-:Y:S01]  /*3b20*/  FSETP.GEU.AND P4, PT, |R13|, 1.175494350822287508e-38, PT ;  /* 0x008000000d00780b */ /* 0x000fe20003f8e200 */
[----:B------:R-:W-:-:S02]  /*3b30*/  @!P2 FMUL R11, R11, 16777216 ;  /* 0x4b8000000b0ba820 */ /* 0x000fc40000400000 */
[----:B------:R-:W-:Y:S06]  /*3b40*/  BAR.SYNC 0x0 ;  /* 0x0000000000007b1d */ /* 0x000fec0000000000 */
[----:B------:R-:W-:Y:S01]  /*3b50*/  FSETP.GT.AND P1, PT, |R13|, 8.50705917302346158658e+37, PT ;  /* 0x7e8000000d00780b */ /* 0x000fe20003f24200 */
[----:B------:R-:W2:Y:S01]  /*3b60*/  MUFU.RCP R11, R11 ;  /* 0x0000000b000b7308 */ /* 0x000ea20000001000 */
[----:B---3--:R-:W-:Y:S01]  /*3b70*/  FADD R17, R4, R13 ;  /* 0x0000000d04117221 */ /* 0x008fe20000000000 */
[----:B------:R-:W-:Y:S01]  /*3b80*/  @P0 FMUL R8, R8, 0.25 ;  /* 0x3e80000008080820 */ /* 0x000fe20000400000 */
[----:B------:R-:W-:Y:S01]  /*3b90*/  FSEL R18, R18, R13, P1 ;  /* 0x0000000d12127208 */ /* 0x000fe20000800000 */
[----:B------:R-:W-:Y:S01]  /*3ba0*/  FFMA R32, R32, R15, R31 ;  /* 0x0000000f20207223 */ /* 0x000fe2000000001f */
[C---:B------:R-:W-:Y:S01]  /*3bb0*/  FMUL R14, R17.reuse, 0.25 ;  /* 0x3e800000110e7820 */ /* 0x040fe20000400000 */
[C---:B------:R-:W-:Y:S01]  /*3bc0*/  FSETP.GEU.AND P0, PT, |R17|.reuse, 1.175494350822287508e-38, PT ;  /* 0x008000001100780b */ /* 0x040fe20003f0e200 */
[----:B------:R-:W-:Y:S01]  /*3bd0*/  @!P2 FMUL R8, R8, 16777216 ;  /* 0x4b8000000808a820 */ /* 0x000fe20000400000 */
[----:B------:R-:W-:Y:S01]  /*3be0*/  @!P4 FMUL R18, R18, 16777216 ;  /* 0x4b8000001212c820 */ /* 0x000fe20000400000 */
[----:B------:R-:W-:Y:S01]  /*3bf0*/  FSETP.GT.AND P2, PT, |R17|, 8.50705917302346158658e+37, PT ;  /* 0x7e8000001100780b */ /* 0x000fe20003f44200 */
[----:B------:R-:W-:Y:S01]  /*3c00*/  FMUL R9, R16, R9 ;  /* 0x0000000910097220 */ /* 0x000fe20000400000 */
[----:B------:R-:W-:Y:S01]  /*3c10*/  FADD R33, -R32, R33 ;  /* 0x0000002120217221 */ /* 0x000fe20000000100 */
[----:B------:R-:W-:Y:S01]  /*3c20*/  @P1 FMUL R5, R5, 0.25 ;  /* 0x3e80000005051820 */ /* 0x000fe20000400000 */
[----:B------:R-:W-:Y:S01]  /*3c30*/  FSEL R14, R14, R17, P2 ;  /* 0x000000110e0e7208 */ /* 0x000fe20001000000 */
[----:B------:R-:W3:Y:S01]  /*3c40*/  MUFU.RCP R18, R18 ;  /* 0x0000001200127308 */ /* 0x000ee20000001000 */
[----:B------:R-:W-:Y:S01]  /*3c50*/  FSETP.NEU.AND P3, PT, R10, RZ, PT ;  /* 0x000000ff0a00720b */ /* 0x000fe20003f6d000 */
[----:B--2---:R-:W-:Y:S01]  /*3c60*/  FMUL R11, R11, R8 ;  /* 0x000000080b0b7220 */ /* 0x004fe20000400000 */
[----:B-1----:R-:W-:Y:S01]  /*3c70*/  FADD R16, R6, R17 ;  /* 0x0000001106107221 */ /* 0x002fe20000000000 */
[----:B------:R-:W-:Y:S01]  /*3c80*/  FFMA R9, R15, R9, R12 ;  /* 0x000000090f097223 */ /* 0x000fe2000000000c */
[----:B------:R-:W-:Y:S01]  /*3c90*/  FMUL R8, R33, R33 ;  /* 0x0000002121087220 */ /* 0x000fe20000400000 */
[----:B------:R-:W-:Y:S01]  /*3ca0*/  @!P4 FMUL R5, R5, 16777216 ;  /* 0x4b8000000505c820 */ /* 0x000fe20000400000 */
[----:B------:R-:W-:Y:S01]  /*3cb0*/  FSEL R11, R11, RZ, P3 ;  /* 0x000000ff0b0b7208 */ /* 0x000fe20001800000 */
[----:B------:R-:W-:Y:S01]  /*3cc0*/  FADD R12, R9, R0 ;  /* 0x00000000090c7221 */ /* 0x000fe20000000000 */
[----:B------:R-:W-:Y:S01]  /*3cd0*/  @!P0 FMUL R14, R14, 16777216 ;  /* 0x4b8000000e0e8820 */ /* 0x000fe20000400000 */
[----:B------:R-:W-:Y:S01]  /*3ce0*/  FMUL R8, R19, R8 ;  /* 0x0000000813087220 */ /* 0x000fe20000400000 */
[----:B------:R-:W-:Y:S01]  /*3cf0*/  FSETP.GEU.AND P1, PT, |R16|, 1.175494350822287508e-38, PT ;  /* 0x008000001000780b */ /* 0x000fe20003f2e200 */
[----:B------:R-:W-:Y:S01]  /*3d00*/  @P2 FMUL R4, R4, 0.25 ;  /* 0x3e80000004042820 */ /* 0x000fe20000400000 */
[----:B------:R-:W1:Y:S01]  /*3d10*/  MUFU.RCP R9, R14 ;  /* 0x0000000e00097308 */ /* 0x000e620000001000 */
[----:B------:R-:W-:Y:S01]  /*3d20*/  FFMA R8, R11, R8, R12 ;  /* 0x000000080b087223 */ /* 0x000fe2000000000c */
[----:B------:R-:W-:Y:S01]  /*3d30*/  FSETP.GT.AND P2, PT, |R16|, 8.50705917302346158658e+37, PT ;  /* 0x7e8000001000780b */ /* 0x000fe20003f44200 */
[----:B---3--:R-:W-:Y:S01]  /*3d40*/  FMUL R18, R18, R5 ;  /* 0x0000000512127220 */ /* 0x008fe20000400000 */
[----:B------:R-:W-:Y:S01]  /*3d50*/  FMUL R5, R16, 0.25 ;  /* 0x3e80000010057820 */ /* 0x000fe20000400000 */
[----:B0-----:R-:W-:Y:S01]  /*3d60*/  FADD R12, R7, R16 ;  /* 0x00000010070c7221 */ /* 0x001fe20000000000 */
[----:B------:R-:W-:Y:S01]  /*3d70*/  FFMA R33, R33, R11, R32 ;  /* 0x0000000b21217223 */ /* 0x000fe20000000020 */
[----:B------:R-:W-:Y:S01]  /*3d80*/  FSETP.NEU.AND P3, PT, R13, RZ, PT ;  /* 0x000000ff0d00720b */ /* 0x000fe20003f6d000 */
[----:B------:R-:W-:Y:S01]  /*3d90*/  @!P0 FMUL R4, R4, 16777216 ;  /* 0x4b80000004048820 */ /* 0x000fe20000400000 */
[----:B------:R-:W-:Y:S01]  /*3da0*/  FSEL R11, R5, R16, P2 ;  /* 0x00000010050b7208 */ /* 0x000fe20001000000 */
[C---:B------:R-:W-:Y:S01]  /*3db0*/  FMUL R15, R12.reuse, 0.25 ;  /* 0x3e8000000c0f7820 */ /* 0x040fe20000400000 */
[C---:B------:R-:W-:Y:S01]  /*3dc0*/  FSETP.GEU.AND P4, PT, |R12|.reuse, 1.175494350822287508e-38, PT ;  /* 0x008000000c00780b */ /* 0x040fe20003f8e200 */
[----:B------:R-:W0:Y:S01]  /*3dd0*/  SHFL.BFLY PT, R19, R12, 0x10, 0x1f ;  /* 0x0e001f000c137f89 */ /* 0x000e2200000e0000 */
[----:B------:R-:W-:Y:S01]  /*3de0*/  FSETP.GT.AND P0, PT, |R12|, 8.50705917302346158658e+37, PT ;  /* 0x7e8000000c00780b */ /* 0x000fe20003f04200 */
[----:B------:R-:W-:Y:S01]  /*3df0*/  @!P1 FMUL R11, R11, 16777216 ;  /* 0x4b8000000b0b9820 */ /* 0x000fe20000400000 */
[----:B------:R-:W-:Y:S01]  /*3e00*/  FSEL R18, R18, RZ, P3 ;  /* 0x000000ff12127208 */ /* 0x000fe20001800000 */
[----:B------:R-:W-:Y:S01]  /*3e10*/  FADD R34, -R33, R34 ;  /* 0x0000002221227221 */ /* 0x000fe20000000100 */
[----:B------:R-:W-:Y:S01]  /*3e20*/  FSEL R15, R15, R12, P0 ;  /* 0x0000000c0f0f7208 */ /* 0x000fe20000000000 */
[----:B-1----:R-:W-:Y:S01]  /*3e30*/  FMUL R9, R9, R4 ;  /* 0x0000000409097220 */ /* 0x002fe20000400000 */
[----:B------:R-:W-:Y:S01]  /*3e40*/  FADD R49, R8, R49 ;  /* 0x0000003108317221 */ /* 0x000fe20000000000 */
[----:B------:R-:W1:Y:S01]  /*3e50*/  MUFU.RCP R11, R11 ;  /* 0x0000000b000b7308 */ /* 0x000e620000001000 */
[C---:B------:R-:W-:Y:S01]  /*3e60*/  FFMA R4, R34.reuse, R18, R33 ;  /* 0x0000001222047223 */ /* 0x040fe20000000021 */
[----:B------:R-:W-:Y:S01]  /*3e70*/  FMUL R5, R34, R34 ;  /* 0x0000002222057220 */ /* 0x000fe20000400000 */
[----:B------:R-:W-:Y:S01]  /*3e80*/  FSETP.NEU.AND P3, PT, R17, RZ, PT ;  /* 0x000000ff1100720b */ /* 0x000fe20003f6d000 */
[----:B------:R-:W-:Y:S01]  /*3e90*/  @!P4 FMUL R15, R15, 16777216 ;  /* 0x4b8000000f0fc820 */ /* 0x000fe20000400000 */
[----:B------:R-:W-:Y:S01]  /*3ea0*/  FADD R35, -R4, R35 ;  /* 0x0000002304237221 */ /* 0x000fe20000000100 */
[----:B------:R-:W-:Y:S01]  /*3eb0*/  FMUL R5, R10, R5 ;  /* 0x000000050a057220 */ /* 0x000fe20000400000 */
[----:B------:R-:W-:Y:S01]  /*3ec0*/  @P2 FMUL R6, R6, 0.25 ;  /* 0x3e80000006062820 */ /* 0x000fe20000400000 */
[----:B------:R-:W2:Y:S01]  /*3ed0*/  MUFU.RCP R10, R15 ;  /* 0x0000000f000a7308 */ /* 0x000ea20000001000 */
[----:B------:R-:W-:Y:S01]  /*3ee0*/  FMUL R8, R35, R35 ;  /* 0x0000002323087220 */ /* 0x000fe20000400000 */
[----:B------:R-:W-:Y:S01]  /*3ef0*/  FFMA R18, R18, R5, R49 ;  /* 0x0000000512127223 */ /* 0x000fe20000000031 */
[----:B------:R-:W-:Y:S01]  /*3f00*/  FSEL R9, R9, RZ, P3 ;  /* 0x000000ff09097208 */ /* 0x000fe20001800000 */
[----:B------:R-:W-:Y:S01]  /*3f10*/  @!P1 FMUL R6, R6, 16777216 ;  /* 0x4b80000006069820 */ /* 0x000fe20000400000 */
[----:B------:R-:W-:Y:S01]  /*3f20*/  FMUL R8, R13, R8 ;  /* 0x000000080d087220 */ /* 0x000fe20000400000 */
[----:B------:R-:W-:Y:S01]  /*3f30*/  FADD R18, R18, R47 ;  /* 0x0000002f12127221 */ /* 0x000fe20000000000 */
[----:B------:R-:W-:Y:S01]  /*3f40*/  @P0 FMUL R7, R7, 0.25 ;  /* 0x3e80000007070820 */ /* 0x000fe20000400000 */
[----:B-1----:R-:W-:Y:S01]  /*3f50*/  FMUL R11, R11, R6 ;  /* 0x000000060b0b7220 */ /* 0x002fe20000400000 */
[----:B------:R-:W-:Y:S01]  /*3f60*/  FFMA R4, R35, R9, R4 ;  /* 0x0000000923047223 */ /* 0x000fe20000000004 */
[----:B------:R-:W-:Y:S01]  /*3f70*/  FSETP.NEU.AND P1, PT, R16, RZ, PT ;  /* 0x000000ff1000720b */ /* 0x000fe20003f2d000 */
[----:B------:R-:W-:Y:S01]  /*3f80*/  FFMA R9, R9, R8, R18 ;  /* 0x0000000809097223 */ /* 0x000fe20000000012 */
[----:B0-----:R-:W-:Y:S01]  /*3f90*/  FADD R8, R12, R19 ;  /* 0x000000130c087221 */ /* 0x001fe20000000000 */
[----:B------:R-:W-:Y:S01]  /*3fa0*/  @!P4 FMUL R7, R7, 16777216 ;  /* 0x4b8000000707c820 */ /* 0x000fe20000400000 */
[----:B------:R-:W-:Y:S01]  /*3fb0*/  FSEL R11, R11, RZ, P1 ;  /* 0x000000ff0b0b7208 */ /* 0x000fe20000800000 */
[----:B------:R-:W-:Y:S01]  /*3fc0*/  FADD R45, -R4, R45 ;  /* 0x0000002d042d7221 */ /* 0x000fe20000000100 */
[----:B------:R-:W-:Y:S01]  /*3fd0*/  FSETP.NEU.AND P1, PT, R12, RZ, PT ;  /* 0x000000ff0c00720b */ /* 0x000fe20003f2d000 */
[----:B--2---:R-:W-:Y:S01]  /*3fe0*/  FMUL R10, R10, R7 ;  /* 0x000000070a0a7220 */ /* 0x004fe20000400000 */
[C---:B------:R-:W-:Y:S01]  /*3ff0*/  FSETP.GEU.AND P2, PT, |R8|.reuse, 1.175494350822287508e-38, PT ;  /* 0x008000000800780b */ /* 0x040fe20003f4e200 */
[C---:B------:R-:W-:Y:S01]  /*4000*/  FFMA R4, R45.reuse, R11, R4 ;  /* 0x0000000b2d047223 */ /* 0x040fe20000000004 */
[----:B------:R-:W-:Y:S01]  /*4010*/  FMUL R6, R45, R45 ;  /* 0x0000002d2d067220 */ /* 0x000fe20000400000 */
[----:B------:R-:W-:Y:S01]  /*4020*/  FADD R36, R9, R36 ;  /* 0x0000002409247221 */ /* 0x000fe20000000000 */
[C---:B------:R-:W-:Y:S01]  /*4030*/  FMUL R5, R8.reuse, 0.25 ;  /* 0x3e80000008057820 */ /* 0x040fe20000400000 */
[----:B------:R-:W-:Y:S01]  /*4040*/  FSETP.GT.AND P0, PT, |R8|, 8.50705917302346158658e+37, PT ;  /* 0x7e8000000800780b */ /* 0x000fe20003f04200 */
[----:B------:R-:W0:Y:S01]  /*4050*/  SHFL.BFLY PT, R9, R8, 0x8, 0x1f ;  /* 0x0d001f0008097f89 */ /* 0x000e2200000e0000 */
[----:B------:R-:W-:Y:S01]  /*4060*/  FSEL R10, R10, RZ, P1 ;  /* 0x000000ff0a0a7208 */ /* 0x000fe20000800000 */
[----:B------:R-:W-:Y:S01]  /*4070*/  FADD R43, -R4, R43 ;  /* 0x0000002b042b7221 */ /* 0x000fe20000000100 */
[----:B------:R-:W-:Y:S01]  /*4080*/  FMUL R6, R17, R6 ;  /* 0x0000000611067220 */ /* 0x000fe20000400000 */
[----:B------:R-:W-:Y:S01]  /*4090*/  FSEL R7, R5, R8, P0 ;  /* 0x0000000805077208 */ /* 0x000fe20000000000 */
[----:B------:R-:W1:Y:S01]  /*40a0*/  S2R R17, SR_TID.X ;  /* 0x0000000000117919 */ /* 0x000e620000002100 */
[----:B------:R-:W-:Y:S01]  /*40b0*/  FFMA R4, R43, R10, R4 ;  /* 0x0000000a2b047223 */ /* 0x000fe20000000004 */
[----:B------:R-:W-:Y:S01]  /*40c0*/  FFMA R11, R11, R6, R36 ;  /* 0x000000060b0b7223 */ /* 0x000fe20000000024 */
[----:B------:R-:W-:Y:S01]  /*40d0*/  FMUL R43, R43, R43 ;  /* 0x0000002b2b2b7220 */ /* 0x000fe20000400000 */
[----:B------:R-:W-:Y:S01]  /*40e0*/  @!P2 FMUL R7, R7, 16777216 ;  /* 0x4b8000000707a820 */ /* 0x000fe20000400000 */
[----:B------:R-:W-:Y:S01]  /*40f0*/  FSETP.NEU.AND P1, PT, R8, RZ, PT ;  /* 0x000000ff0800720b */ /* 0x000fe20003f2d000 */
[----:B------:R-:W-:Y:S01]  /*4100*/  FADD R11, R11, R44 ;  /* 0x0000002c0b0b7221 */ /* 0x000fe20000000000 */
[----:B------:R-:W-:Y:S01]  /*4110*/  FMUL R43, R16, R43 ;  /* 0x0000002b102b7220 */ /* 0x000fe20000400000 */
[----:B------:R-:W2:Y:S01]  /*4120*/  SHFL.BFLY PT, R5, R4, 0x10, 0x1f ;  /* 0x0e001f0004057f89 */ /* 0x000ea200000e0000 */
[----:B------:R-:W3:Y:S01]  /*4130*/  MUFU.RCP R14, R7 ;  /* 0x00000007000e7308 */ /* 0x000ee20000001000 */
[----:B------:R-:W-:Y:S01]  /*4140*/  @P0 FMUL R19, R19, 0.25 ;  /* 0x3e80000013130820 */ /* 0x000fe20000400000 */
[----:B------:R-:W-:-:S03]  /*4150*/  FFMA R11, R10, R43, R11 ;  /* 0x0000002b0a0b7223 */ /* 0x000fc6000000000b */
[----:B------:R-:W-:Y:S02]  /*4160*/  @!P2 FMUL R19, R19, 16777216 ;  /* 0x4b8000001313a820 */ /* 0x000fe40000400000 */
[----:B------:R-:W4:Y:S01]  /*4170*/  SHFL.BFLY PT, R6, R11, 0x10, 0x1f ;  /* 0x0e001f000b067f89 */ /* 0x000f2200000e0000 */
[----:B0-----:R-:W-:-:S04]  /*4180*/  FADD R10, R8, R9 ;  /* 0x00000009080a7221 */ /* 0x001fc80000000000 */
[C---:B------:R-:W-:Y:S01]  /*4190*/  FMUL R13, R10.reuse, 0.25 ;  /* 0x3e8000000a0d7820 */ /* 0x040fe20000400000 */
[----:B------:R-:W-:Y:S01]  /*41a0*/  FSETP.GEU.AND P2, PT, |R10|, 1.175494350822287508e-38, PT ;  /* 0x008000000a00780b */ /* 0x000fe20003f4e200 */
[----:B---3--:R-:W-:Y:S01]  /*41b0*/  FMUL R14, R14, R19 ;  /* 0x000000130e0e7220 */ /* 0x008fe20000400000 */
[----:B------:R-:W0:Y:S01]  /*41c0*/  SHFL.BFLY PT, R15, R10, 0x4, 0x1f ;  /* 0x0c801f000a0f7f89 */ /* 0x000e2200000e0000 */
[----:B------:R-:W-:-:S03]  /*41d0*/  FSETP.GT.AND P0, PT, |R10|, 8.50705917302346158658e+37, PT ;  /* 0x7e8000000a00780b */ /* 0x000fc60003f04200 */
[----:B------:R-:W-:Y:S01]  /*41e0*/  FSEL R14, R14, RZ, P1 ;  /* 0x000000ff0e0e7208 */ /* 0x000fe20000800000 */
[----:B--2---:R-:W-:Y:S01]  /*41f0*/  FADD R5, -R4, R5 ;  /* 0x0000000504057221 */ /* 0x004fe20000000100 */
[----:B------:R-:W-:Y:S02]  /*4200*/  FSEL R13, R13, R10, P0 ;  /* 0x0000000a0d0d7208 */ /* 0x000fe40000000000 */
[----:B------:R-:W-:Y:S01]  /*4210*/  FSETP.NEU.AND P1, PT, R10, RZ, PT ;  /* 0x000000ff0a00720b */ /* 0x000fe20003f2d000 */
[C---:B------:R-:W-:Y:S01]  /*4220*/  FFMA R4, R5.reuse, R14, R4 ;  /* 0x0000000e05047223 */ /* 0x040fe20000000004 */
[----:B------:R-:W-:Y:S01]  /*4230*/  FMUL R5, R5, R5 ;  /* 0x0000000505057220 */ /* 0x000fe20000400000 */
[----:B------:R-:W-:Y:S01]  /*4240*/  @!P2 FMUL R13, R13, 16777216 ;  /* 0x4b8000000d0da820 */ /* 0x000fe20000400000 */
[----:B----4-:R-:W-:Y:S02]  /*4250*/  FADD R11, R11, R6 ;  /* 0x000000060b0b7221 */ /* 0x010fe40000000000 */
[----:B------:R-:W2:Y:S01]  /*4260*/  SHFL.BFLY PT, R7, R4, 0x8, 0x1f ;  /* 0x0d001f0004077f89 */ /* 0x000ea200000e0000 */
[----:B------:R-:W-:Y:S01]  /*4270*/  FMUL R5, R12, R5 ;  /* 0x000000050c057220 */ /* 0x000fe20000400000 */
[----:B------:R-:W3:Y:S01]  /*4280*/  MUFU.RCP R16, R13 ;  /* 0x0000000d00107308 */ /* 0x000ee20000001000 */
[----:B------:R-:W-:-:S02]  /*4290*/  @P0 FMUL R9, R9, 0.25 ;  /* 0x3e80000009090820 */ /* 0x000fc40000400000 */
[----:B------:R-:W-:Y:S02]  /*42a0*/  FFMA R5, R14, R5, R11 ;  /* 0x000000050e057223 */ /* 0x000fe4000000000b */
[----:B------:R-:W-:Y:S01]  /*42b0*/  @!P2 FMUL R9, R9, 16777216 ;  /* 0x4b8000000909a820 */ /* 0x000fe20000400000 */
[----:B0-----:R-:W-:Y:S02]  /*42c0*/  FADD R11, R10, R15 ;  /* 0x0000000f0a0b7221 */ /* 0x001fe40000000000 */
[----:B------:R-:W0:Y:S02]  /*42d0*/  SHFL.BFLY PT, R6, R5, 0x8, 0x1f ;  /* 0x0d001f0005067f89 */ /* 0x000e2400000e0000 */
[C---:B------:R-:W-:Y:S01]  /*42e0*/  FMUL R12, R11.reuse, 0.25 ;  /* 0x3e8000000b0c7820 */ /* 0x040fe20000400000 */
[C---:B------:R-:W-:Y:S01]  /*42f0*/  FSETP.GEU.AND P2, PT, |R11|.reuse, 1.175494350822287508e-38, PT ;  /* 0x008000000b00780b */ /* 0x040fe20003f4e200 */
[----:B------:R-:W4:Y:S01]  /*4300*/  SHFL.BFLY PT, R14, R11, 0x2, 0x1f ;  /* 0x0c401f000b0e7f89 */ /* 0x000f2200000e0000 */
[----:B------:R-:W-:Y:S01]  /*4310*/  FSETP.GT.AND P0, PT, |R11|, 8.50705917302346158658e+37, PT ;  /* 0x7e8000000b00780b */ /* 0x000fe20003f04200 */
[----:B---3--:R-:W-:-:S03]  /*4320*/  FMUL R16, R16, R9 ;  /* 0x0000000910107220 */ /* 0x008fc60000400000 */
[----:B------:R-:W-:Y:S02]  /*4330*/  FSEL R12, R12, R11, P0 ;  /* 0x0000000b0c0c7208 */ /* 0x000fe40000000000 */
[----:B------:R-:W-:Y:S01]  /*4340*/  FSEL R16, R16, RZ, P1 ;  /* 0x000000ff10107208 */ /* 0x000fe20000800000 */
[----:B--2---:R-:W-:Y:S01]  /*4350*/  FADD R7, -R4, R7 ;  /* 0x0000000704077221 */ /* 0x004fe20000000100 */
[----:B------:R-:W-:-:S03]  /*4360*/  FSETP.NEU.AND P1, PT, R11, RZ, PT ;  /* 0x000000ff0b00720b */ /* 0x000fc60003f2d000 */
[----:B------:R-:W-:Y:S01]  /*4370*/  @!P2 FMUL R12, R12, 16777216 ;  /* 0x4b8000000c0ca820 */ /* 0x000fe20000400000 */
[C---:B------:R-:W-:Y:S01]  /*4380*/  FFMA R4, R7.reuse, R16, R4 ;  /* 0x0000001007047223 */ /* 0x040fe20000000004 */
[----:B------:R-:W-:Y:S01]  /*4390*/  FMUL R7, R7, R7 ;  /* 0x0000000707077220 */ /* 0x000fe20000400000 */
[----:B------:R-:W-:-:S03]  /*43a0*/  @P0 FMUL R15, R15, 0.25 ;  /* 0x3e8000000f0f0820 */ /* 0x000fc60000400000 */
[----:B------:R-:W-:Y:S01]  /*43b0*/  FMUL R7, R8, R7 ;  /* 0x0000000708077220 */ /* 0x000fe20000400000 */
[----:B0-----:R-:W-:Y:S01]  /*43c0*/  FADD R5, R5, R6 ;  /* 0x0000000605057221 */ /* 0x001fe20000000000 */
[----:B------:R-:W0:Y:S01]  /*43d0*/  SHFL.BFLY PT, R9, R4, 0x4, 0x1f ;  /* 0x0c801f0004097f89 */ /* 0x000e2200000e0000 */
[----:B------:R-:W2:Y:S01]  /*43e0*/  MUFU.RCP R12, R12 ;  /* 0x0000000c000c7308 */ /* 0x000ea20000001000 */
[----:B------:R-:W-:Y:S01]  /*43f0*/  @!P2 FMUL R15, R15, 16777216 ;  /* 0x4b8000000f0fa820 */ /* 0x000fe20000400000 */
[----:B------:R-:W-:Y:S01]  /*4400*/  FFMA R5, R16, R7, R5 ;  /* 0x0000000710057223 */ /* 0x000fe20000000005 */
[----:B----4-:R-:W-:-:S04]  /*4410*/  FADD R8, R11, R14 ;  /* 0x0000000e0b087221 */ /* 0x010fc80000000000 */
[----:B------:R-:W3:Y:S01]  /*4420*/  SHFL.BFLY PT, R6, R5, 0x4, 0x1f ;  /* 0x0c801f0005067f89 */ /* 0x000ee200000e0000 */
[C---:B------:R-:W-:Y:S01]  /*4430*/  FSETP.GEU.AND P2, PT, |R8|.reuse, 1.175494350822287508e-38, PT ;  /* 0x008000000800780b */ /* 0x040fe20003f4e200 */
[C---:B------:R-:W-:Y:S01]  /*4440*/  FMUL R13, R8.reuse, 0.25 ;  /* 0x3e800000080d7820 */ /* 0x040fe20000400000 */
[----:B------:R-:W-:-:S04]  /*4450*/  FSETP.GT.AND P0, PT, |R8|, 8.50705917302346158658e+37, PT ;  /* 0x7e8000000800780b */ /* 0x000fc80003f04200 */
[----:B------:R-:W-:Y:S01]  /*4460*/  FSEL R13, R13, R8, P0 ;  /* 0x000000080d0d7208 */ /* 0x000fe20000000000 */
[----:B--2---:R-:W-:-:S05]  /*4470*/  FMUL R15, R12, R15 ;  /* 0x0000000f0c0f7220 */ /* 0x004fca0000400000 */
[----:B------:R-:W-:Y:S01]  /*4480*/  FSEL R15, R15, RZ, P1 ;  /* 0x000000ff0f0f7208 */ /* 0x000fe20000800000 */
[----:B------:R-:W-:Y:S01]  /*4490*/  @!P2 FMUL R13, R13, 16777216 ;  /* 0x4b8000000d0da820 */ /* 0x000fe20000400000 */
[----:B0-----:R-:W-:Y:S01]  /*44a0*/  FADD R9, -R4, R9 ;  /* 0x0000000904097221 */ /* 0x001fe20000000100 */
[----:B------:R-:W-:Y:S01]  /*44b0*/  @P0 FMUL R14, R14, 0.25 ;  /* 0x3e8000000e0e0820 */ /* 0x000fe20000400000 */
[----:B------:R-:W-:Y:S02]  /*44c0*/  FSETP.NEU.AND P0, PT, R8, RZ, PT ;  /* 0x000000ff0800720b */ /* 0x000fe40003f0d000 */
[C---:B------:R-:W-:Y:S01]  /*44d0*/  FFMA R4, R9.reuse, R15, R4 ;  /* 0x0000000f09047223 */ /* 0x040fe20000000004 */
[----:B------:R-:W-:Y:S01]  /*44e0*/  FMUL R7, R9, R9 ;  /* 0x0000000909077220 */ /* 0x000fe20000400000 */
[----:B------:R-:W0:Y:S01]  /*44f0*/  MUFU.RCP R13, R13 ;  /* 0x0000000d000d7308 */ /* 0x000e220000001000 */
[----:B------:R-:W2:Y:S01]  /*4500*/  SHFL.BFLY PT, R9, R8, 0x1, 0x1f ;  /* 0x0c201f0008097f89 */ /* 0x000ea200000e0000 */
[----:B---3--:R-:W-:Y:S01]  /*4510*/  FADD R6, R5, R6 ;  /* 0x0000000605067221 */ /* 0x008fe20000000000 */
[----:B------:R-:W-:Y:S01]  /*4520*/  FMUL R7, R10, R7 ;  /* 0x000000070a077220 */ /* 0x000fe20000400000 */
[----:B------:R-:W-:Y:S01]  /*4530*/  @!P2 FMUL R14, R14, 16777216 ;  /* 0x4b8000000e0ea820 */ /* 0x000fe20000400000 */
[----:B------:R-:W3:Y:S02]  /*4540*/  SHFL.BFLY PT, R5, R4, 0x2, 0x1f ;  /* 0x0c401f0004057f89 */ /* 0x000ee400000e0000 */
[----:B------:R-:W-:-:S05]  /*4550*/  FFMA R6, R15, R7, R6 ;  /* 0x000000070f067223 */ /* 0x000fca0000000006 */
[----:B------:R-:W4:Y:S01]  /*4560*/  SHFL.BFLY PT, R7, R6, 0x2, 0x1f ;  /* 0x0c401f0006077f89 */ /* 0x000f2200000e0000 */
[----:B0-----:R-:W-:-:S05]  /*4570*/  FMUL R14, R13, R14 ;  /* 0x0000000e0d0e7220 */ /* 0x001fca0000400000 */
[----:B------:R-:W-:Y:S01]  /*4580*/  FSEL R14, R14, RZ, P0 ;  /* 0x000000ff0e0e7208 */ /* 0x000fe20000000000 */
[----:B--2---:R-:W-:Y:S01]  /*4590*/  FADD R12, R8, R9 ;  /* 0x00000009080c7221 */ /* 0x004fe20000000000 */
[----:B---3--:R-:W-:-:S04]  /*45a0*/  FADD R5, -R4, R5 ;  /* 0x0000000504057221 */ /* 0x008fc80000000100 */
[C---:B------:R-:W-:Y:S02]  /*45b0*/  FSETP.GEU.AND P1, PT, |R12|.reuse, 1.175494350822287508e-38, PT ;  /* 0x008000000c00780b */ /* 0x040fe40003f2e200 */
[C---:B------:R-:W-:Y:S01]  /*45c0*/  FSETP.GT.AND P0, PT, |R12|.reuse, 8.50705917302346158658e+37, PT ;  /* 0x7e8000000c00780b */ /* 0x040fe20003f04200 */
[C---:B------:R-:W-:Y:S01]  /*45d0*/  FMUL R10, R5.reuse, R5 ;  /* 0x00000005050a7220 */ /* 0x040fe20000400000 */
[----:B------:R-:W-:Y:S01]  /*45e0*/  FFMA R4, R5, R14, R4 ;  /* 0x0000000e05047223 */ /* 0x000fe20000000004 */
[----:B------:R-:W-:Y:S01]  /*45f0*/  FMUL R5, R12, 0.25 ;  /* 0x3e8000000c057820 */ /* 0x000fe20000400000 */
[----:B----4-:R-:W-:Y:S01]  /*4600*/  FADD R7, R6, R7 ;  /* 0x0000000706077221 */ /* 0x010fe20000000000 */
[----:B------:R-:W-:-:S03]  /*4610*/  FMUL R10, R11, R10 ;  /* 0x0000000a0b0a7220 */ /* 0x000fc60000400000 */
[----:B------:R-:W-:Y:S01]  /*4620*/  FSEL R11, R5, R12, P0 ;  /* 0x0000000c050b7208 */ /* 0x000fe20000000000 */
[----:B------:R-:W-:Y:S01]  /*4630*/  FFMA R7, R14, R10, R7 ;  /* 0x0000000a0e077223 */ /* 0x000fe20000000007 */
[----:B------:R-:W0:Y:S03]  /*4640*/  SHFL.BFLY PT, R5, R4, 0x1, 0x1f ;  /* 0x0c201f0004057f89 */ /* 0x000e2600000e0000 */
[----:B------:R-:W-:Y:S01]  /*4650*/  @!P1 FMUL R11, R11, 16777216 ;  /* 0x4b8000000b0b9820 */ /* 0x000fe20000400000 */
[----:B------:R-:W2:Y:S01]  /*4660*/  SHFL.BFLY PT, R6, R7, 0x1, 0x1f ;  /* 0x0c201f0007067f89 */ /* 0x000ea200000e0000 */
[----:B------:R-:W-:Y:S01]  /*4670*/  @P0 FMUL R9, R9, 0.25 ;  /* 0x3e80000009090820 */ /* 0x000fe20000400000 */
[----:B------:R-:W-:Y:S01]  /*4680*/  FSETP.NEU.AND P0, PT, R12, RZ, PT ;  /* 0x000000ff0c00720b */ /* 0x000fe20003f0d000 */
[----:B------:R-:W3:Y:S02]  /*4690*/  MUFU.RCP R10, R11 ;  /* 0x0000000b000a7308 */ /* 0x000ee40000001000 */
[----:B------:R-:W-:Y:S01]  /*46a0*/  @!P1 FMUL R9, R9, 16777216 ;  /* 0x4b80000009099820 */ /* 0x000fe20000400000 */
[----:B-1----:R-:W-:-:S03]  /*46b0*/  ISETP.GE.AND P1, PT, R17, 0x8, PT ;  /* 0x000000081100780c */ /* 0x002fc60003f26270 */
[----:B---3--:R-:W-:Y:S01]  /*46c0*/  FMUL R10, R10, R9 ;  /* 0x000000090a0a7220 */ /* 0x008fe20000400000 */
[----:B0-----:R-:W-:-:S04]  /*46d0*/  FADD R5, -R4, R5 ;  /* 0x0000000504057221 */ /* 0x001fc80000000100 */
[----:B------:R-:W-:Y:S01]  /*46e0*/  FSEL R10, R10, RZ, P0 ;  /* 0x000000ff0a0a7208 */ /* 0x000fe20000000000 */
[----:B------:R-:W-:Y:S01]  /*46f0*/  FMUL R13, R5, R5 ;  /* 0x00000005050d7220 */ /* 0x000fe20000400000 */
[----:B------:R-:W-:Y:S01]  /*4700*/  LOP3.LUT P0, RZ, R17, 0x1f, RZ, 0xc0, !PT ;  /* 0x0000001f11ff7812 */ /* 0x000fe2000780c0ff */
[----:B--2---:R-:W-:Y:S01]  /*4710*/  FADD R9, R7, R6 ;  /* 0x0000000607097221 */ /* 0x004fe20000000000 */
[----:B------:R-:W-:Y:S01]  /*4720*/  SHF.R.U32.HI R6, RZ, 0x3, R17 ;  /* 0x00000003ff067819 */ /* 0x000fe20000011611 */
[----:B------:R-:W-:Y:S01]  /*4730*/  FMUL R13, R8, R13 ;  /* 0x0000000d080d7220 */ /* 0x000fe20000400000 */
[----:B------:R-:W-:Y:S02]  /*4740*/  FFMA R8, R5, R10, R4 ;  /* 0x0000000a05087223 */ /* 0x000fe40000000004 */
[----:B------:R-:W-:Y:S01]  /*4750*/  LOP3.LUT R5, R6, 0x1c, RZ, 0xc0, !PT ;  /* 0x0000001c06057812 */ /* 0x000fe200078ec0ff */
[----:B------:R-:W-:-:S06]  /*4760*/  FFMA R10, R10, R13, R9 ;  /* 0x0000000d0a0a7223 */ /* 0x000fcc0000000009 */
[----:B------:R-:W-:Y:S04]  /*4770*/  @!P0 STS [R5+0x40], R12 ;  /* 0x0000400c05008388 */ /* 0x000fe80000000800 */
[----:B------:R-:W-:Y:S04]  /*4780*/  @!P0 STS [R5], R8 ;  /* 0x0000000805008388 */ /* 0x000fe80000000800 */
[----:B------:R-:W-:Y:S04]  /*4790*/  @!P0 STS [R5+0x20], R10 ;  /* 0x0000200a05008388 */ /* 0x000fe80000000800 */
[----:B------:R-:W-:Y:S06]  /*47a0*/  BAR.SYNC 0x0 ;  /* 0x0000000000007b1d */ /* 0x000fec0000000000 */
[----:B------:R-:W0:Y:S04]  /*47b0*/  @!P1 LDS R3, [R17.X4+0x40] ;  /* 0x0000400011039984 */ /* 0x000e280000004800 */
[----:B------:R-:W1:Y:S04]  /*47c0*/  @!P1 LDS R0, [R17.X4] ;  /* 0x0000000011009984 */ /* 0x000e680000004800 */
[----:B------:R-:W-:Y:S04]  /*47d0*/  @!P1 LDS R2, [R17.X4+0x20] ;  /* 0x0000200011029984 */ /* 0x000fe80000004800 */
[----:B0-----:R-:W0:Y:S04]  /*47e0*/  SHFL.BFLY PT, R4, R3, 0x4, 0x1f ;  /* 0x0c801f0003047f89 */ /* 0x001e2800000e0000 */
[----:B-1----:R-:W1:Y:S01]  /*47f0*/  SHFL.BFLY PT, R5, R0, 0x4, 0x1f ;  /* 0x0c801f0000057f89 */ /* 0x002e6200000e0000 */
[----:B0-----:R-:W-:-:S04]  /*4800*/  FADD R6, R3, R4 ;  /* 0x0000000403067221 */ /* 0x001fc80000000000 */
[C---:B------:R-:W-:Y:S01]  /*4810*/  FMUL R7, R6.reuse, 0.25 ;  /* 0x3e80000006077820 */ /* 0x040fe20000400000 */
[C---:B------:R-:W-:Y:S01]  /*4820*/  FSETP.GEU.AND P1, PT, |R6|.reuse, 1.175494350822287508e-38, PT ;  /* 0x008000000600780b */ /* 0x040fe20003f2e200 */
[----:B------:R-:W0:Y:S01]  /*4830*/  SHFL.BFLY PT, R11, R6, 0x2, 0x1f ;  /* 0x0c401f00060b7f89 */ /* 0x000e2200000e0000 */
[----:B------:R-:W-:Y:S01]  /*4840*/  FSETP.GT.AND P0, PT, |R6|, 8.50705917302346158658e+37, PT ;  /* 0x7e8000000600780b */ /* 0x000fe20003f04200 */
[----:B-1----:R-:W-:-:S03]  /*4850*/  FADD R5, -R0, R5 ;  /* 0x0000000500057221 */ /* 0x002fc60000000100 */
[----:B------:R-:W-:Y:S02]  /*4860*/  FSEL R8, R7, R6, P0 ;  /* 0x0000000607087208 */ /* 0x000fe40000000000 */
[----:B------:R-:W1:Y:S05]  /*4870*/  SHFL.BFLY PT, R7, R2, 0x4, 0x1f ;  /* 0x0c801f0002077f89 */ /* 0x000e6a00000e0000 */
[----:B------:R-:W-:Y:S02]  /*4880*/  @!P1 FMUL R8, R8, 16777216 ;  /* 0x4b80000008089820 */ /* 0x000fe40000400000 */
[----:B------:R-:W-:Y:S02]  /*4890*/  @P0 FMUL R4, R4, 0.25 ;  /* 0x3e80000004040820 */ /* 0x000fe40000400000 */
[----:B------:R-:W2:Y:S02]  /*48a0*/  MUFU.RCP R9, R8 ;  /* 0x0000000800097308 */ /* 0x000ea40000001000 */
[----:B------:R-:W-:Y:S01]  /*48b0*/  @!P1 FMUL R4, R4, 16777216 ;  /* 0x4b80000004049820 */ /* 0x000fe20000400000 */
[C---:B------:R-:W-:Y:S01]  /*48c0*/  FSETP.NEU.AND P1, PT, R6.reuse, RZ, PT ;  /* 0x000000ff0600720b */ /* 0x040fe20003f2d000 */
[----:B0-----:R-:W-:-:S04]  /*48d0*/  FADD R10, R6, R11 ;  /* 0x0000000b060a7221 */ /* 0x001fc80000000000 */
[C---:B------:R-:W-:Y:S01]  /*48e0*/  FMUL R13, R10.reuse, 0.25 ;  /* 0x3e8000000a0d7820 */ /* 0x040fe20000400000 */
[C---:B------:R-:W-:Y:S01]  /*48f0*/  FSETP.GEU.AND P2, PT, |R10|.reuse, 1.175494350822287508e-38, PT ;  /* 0x008000000a00780b */ /* 0x040fe20003f4e200 */
[----:B------:R-:W0:Y:S01]  /*4900*/  SHFL.BFLY PT, R15, R10, 0x1, 0x1f ;  /* 0x0c201f000a0f7f89 */ /* 0x000e2200000e0000 */
[----:B------:R-:W-:Y:S01]  /*4910*/  FSETP.GT.AND P0, PT, |R10|, 8.50705917302346158658e+37, PT ;  /* 0x7e8000000a00780b */ /* 0x000fe20003f04200 */
[----:B--2---:R-:W-:Y:S01]  /*4920*/  FMUL R9, R9, R4 ;  /* 0x0000000409097220 */ /* 0x004fe20000400000 */
[----:B------:R-:W-:Y:S01]  /*4930*/  FMUL R4, R5, R5 ;  /* 0x0000000505047220 */ /* 0x000fe20000400000 */
[----:B-1----:R-:W-:Y:S01]  /*4940*/  FADD R2, R2, R7 ;  /* 0x0000000702027221 */ /* 0x002fe20000000000 */
[----:B------:R-:W-:Y:S02]  /*4950*/  FSEL R13, R13, R10, P0 ;  /* 0x0000000a0d0d7208 */ /* 0x000fe40000000000 */
[----:B------:R-:W-:Y:S01]  /*4960*/  FSEL R9, R9, RZ, P1 ;  /* 0x000000ff09097208 */ /* 0x000fe20000800000 */
[----:B------:R-:W-:-:S04]  /*4970*/  FMUL R4, R3, R4 ;  /* 0x0000000403047220 */ /* 0x000fc80000400000 */
[----:B------:R-:W-:Y:S01]  /*4980*/  FFMA R0, R5, R9, R0 ;  /* 0x0000000905007223 */ /* 0x000fe20000000000 */
[----:B------:R-:W-:Y:S01]  /*4990*/  @!P2 FMUL R13, R13, 16777216 ;  /* 0x4b8000000d0da820 */ /* 0x000fe20000400000 */
[----:B------:R-:W-:Y:S01]  /*49a0*/  FFMA R2, R9, R4, R2 ;  /* 0x0000000409027223 */ /* 0x000fe20000000002 */
[----:B------:R-:W-:Y:S01]  /*49b0*/  @P0 FMUL R11, R11, 0.25 ;  /* 0x3e8000000b0b0820 */ /* 0x000fe20000400000 */
[C---:B------:R-:W-:Y:S01]  /*49c0*/  FSETP.NEU.AND P0, PT, R10.reuse, RZ, PT ;  /* 0x000000ff0a00720b */ /* 0x040fe20003f0d000 */
[----:B------:R-:W1:Y:S01]  /*49d0*/  SHFL.BFLY PT, R3, R0, 0x2, 0x1f ;  /* 0x0c401f0000037f89 */ /* 0x000e6200000e0000 */
[----:B------:R-:W2:Y:S01]  /*49e0*/  MUFU.RCP R4, R13 ;  /* 0x0000000d00047308 */ /* 0x000ea20000001000 */
[----:B------:R-:W-:Y:S02]  /*49f0*/  @!P2 FMUL R11, R11, 16777216 ;  /* 0x4b8000000b0ba820 */ /* 0x000fe40000400000 */
[----:B------:R-:W3:Y:S01]  /*4a00*/  SHFL.BFLY PT, R5, R2, 0x2, 0x1f ;  /* 0x0c401f0002057f89 */ /* 0x000ee200000e0000 */
[----:B0-----:R-:W-:-:S04]  /*4a10*/  FADD R8, R10, R15 ;  /* 0x0000000f0a087221 */ /* 0x001fc80000000000 */
[C---:B------:R-:W-:Y:S01]  /*4a20*/  FMUL R9, R8.reuse, 0.25 ;  /* 0x3e80000008097820 */ /* 0x040fe20000400000 */
[----:B------:R-:W-:Y:S01]  /*4a30*/  FSETP.GEU.AND P1, PT, |R8|, 1.175494350822287508e-38, PT ;  /* 0x008000000800780b */ /* 0x000fe20003f2e200 */
[----:B--2---:R-:W-:-:S05]  /*4a40*/  FMUL R4, R4, R11 ;  /* 0x0000000b04047220 */ /* 0x004fca0000400000 */
[----:B------:R-:W-:Y:S01]  /*4a50*/  FSEL R4, R4, RZ, P0 ;  /* 0x000000ff04047208 */ /* 0x000fe20000000000 */
[----:B-1----:R-:W-:Y:S01]  /*4a60*/  FADD R3, -R0, R3 ;  /* 0x0000000300037221 */ /* 0x002fe20000000100 */
[----:B------:R-:W-:-:S03]  /*4a70*/  FSETP.GT.AND P0, PT, |R8|, 8.50705917302346158658e+37, PT ;  /* 0x7e8000000800780b */ /* 0x000fc60003f04200 */
[C---:B------:R-:W-:Y:S01]  /*4a80*/  FMUL R7, R3.reuse, R3 ;  /* 0x0000000303077220 */ /* 0x040fe20000400000 */
[----:B------:R-:W-:Y:S01]  /*4a90*/  FFMA R0, R3, R4, R0 ;  /* 0x0000000403007223 */ /* 0x000fe20000000000 */
[----:B---3--:R-:W-:Y:S01]  /*4aa0*/  FADD R5, R2, R5 ;  /* 0x0000000502057221 */ /* 0x008fe20000000000 */
[----:B------:R-:W-:Y:S01]  /*4ab0*/  FSEL R9, R9, R8, P0 ;  /* 0x0000000809097208 */ /* 0x000fe20000000000 */
[----:B------:R-:W-:Y:S02]  /*4ac0*/  FMUL R7, R6, R7 ;  /* 0x0000000706077220 */ /* 0x000fe40000400000 */
[----:B------:R-:W0:Y:S02]  /*4ad0*/  SHFL.BFLY PT, R3, R0, 0x1, 0x1f ;  /* 0x0c201f0000037f89 */ /* 0x000e2400000e0000 */
[----:B------:R-:W-:Y:S01]  /*4ae0*/  FFMA R5, R4, R7, R5 ;  /* 0x0000000704057223 */ /* 0x000fe20000000005 */
[----:B------:R-:W-:Y:S01]  /*4af0*/  @!P1 FMUL R9, R9, 16777216 ;  /* 0x4b80000009099820 */ /* 0x000fe20000400000 */
[----:B------:R-:W-:Y:S01]  /*4b00*/  @P0 FMUL R15, R15, 0.25 ;  /* 0x3e8000000f0f0820 */ /* 0x000fe20000400000 */
[----:B------:R-:W-:-:S02]  /*4b10*/  LOP3.LUT P0, RZ, R17, 0x7, RZ, 0xc0, !PT ;  /* 0x0000000711ff7812 */ /* 0x000fc4000780c0ff */
[----:B------:R-:W1:Y:S01]  /*4b20*/  SHFL.BFLY PT, R2, R5, 0x1, 0x1f ;  /* 0x0c201f0005027f89 */ /* 0x000e6200000e0000 */
[----:B------:R-:W2:Y:S01]  /*4b30*/  MUFU.RCP R4, R9 ;  /* 0x0000000900047308 */ /* 0x000ea20000001000 */
[----:B------:R-:W-:Y:S01]  /*4b40*/  @!P1 FMUL R15, R15, 16777216 ;  /* 0x4b8000000f0f9820 */ /* 0x000fe20000400000 */
[----:B------:R-:W-:Y:S02]  /*4b50*/  FSETP.NEU.AND P1, PT, R8, RZ, PT ;  /* 0x000000ff0800720b */ /* 0x000fe40003f2d000 */
[----:B------:R-:W-:Y:S01]  /*4b60*/  ISETP.LT.AND P0, PT, R17, 0x8, !P0 ;  /* 0x000000081100780c */ /* 0x000fe20004701270 */
[----:B0-----:R-:W-:Y:S01]  /*4b70*/  FADD R3, -R0, R3 ;  /* 0x0000000300037221 */ /* 0x001fe20000000100 */
[----:B--2---:R-:W-:-:S11]  /*4b80*/  FMUL R4, R4, R15 ;  /* 0x0000000f04047220 */ /* 0x004fd60000400000 */
[----:B------:R-:W-:Y:S01]  /*4b90*/  @P0 STS [R17.X4+0x40], R8 ;  /* 0x0000400811000388 */ /* 0x000fe20000004800 */
[----:B------:R-:W-:Y:S01]  /*4ba0*/  FMUL R11, R3, R3 ;  /* 0x00000003030b7220 */ /* 0x000fe20000400000 */
[----:B------:R-:W-:Y:S01]  /*4bb0*/  FSEL R4, R4, RZ, P1 ;  /* 0x000000ff04047208 */ /* 0x000fe20000800000 */
[----:B-1----:R-:W-:Y:S02]  /*4bc0*/  FADD R7, R5, R2 ;  /* 0x0000000205077221 */ /* 0x002fe40000000000 */
[----:B------:R-:W-:Y:S01]  /*4bd0*/  FMUL R11, R10, R11 ;  /* 0x0000000b0a0b7220 */ /* 0x000fe20000400000 */
[----:B------:R-:W-:Y:S01]  /*4be0*/  IMAD.U32 R2, RZ, RZ, UR4 ;  /* 0x00000004ff027e24 */ /* 0x000fe2000f8e00ff */
[----:B------:R-:W-:Y:S02]  /*4bf0*/  FFMA R0, R3, R4, R0 ;  /* 0x0000000403007223 */ /* 0x000fe40000000000 */
[----:B------:R-:W-:Y:S01]  /*4c00*/  FFMA R7, R4, R11, R7 ;  /* 0x0000000b04077223 */ /* 0x000fe20000000007 */
[----:B------:R-:W-:Y:S01]  /*4c10*/  IMAD.U32 R3, RZ, RZ, UR5 ;  /* 0x00000005ff037e24 */ /* 0x000fe2000f8e00ff */
[----:B------:R-:W-:Y:S01]  /*4c20*/  MOV R4, UR6 ;  /* 0x0000000600047c02 */ /* 0x000fe20008000f00 */
[----:B------:R-:W-:Y:S01]  /*4c30*/  IMAD.U32 R5, RZ, RZ, UR7 ;  /* 0x00000007ff057e24 */ /* 0x000fe2000f8e00ff */
[----:B------:R-:W-:Y:S01]  /*4c40*/  @P0 STS [R17.X4], R0 ;  /* 0x0000000011000388 */ /* 0x000fe20000004800 */
[----:B------:R-:W-:-:S02]  /*4c50*/  ULDC.64 UR4, c[0x0][0x178] ;  /* 0x00005e0000047ab9 */ /* 0x000fc40000000a00 */
[----:B------:R-:W-:Y:S01]  /*4c60*/  UIMAD.WIDE UR4, UR12, UR8, UR4 ;  /* 0x000000080c0472a5 */ /* 0x000fe2000f8e0204 */
[----:B------:R-:W-:Y:S04]  /*4c70*/  @P0 STS [R17.X4+0x20], R7 ;  /* 0x0000200711000388 */ /* 0x000fe80000004800 */
[----:B------:R-:W-:Y:S06]  /*4c80*/  BAR.SYNC 0x0 ;  /* 0x0000000000007b1d */ /* 0x000fec0000000000 */
[----:B------:R-:W0:Y:S01]  /*4c90*/  LDS R9, [RZ] ;  /* 0x00000000ff097984 */ /* 0x000e220000000800 */
[----:B------:R-:W-:-:S03]  /*4ca0*/  PLOP3.LUT P0, PT, PT, PT, UP0, 0x40, 0x0 ;  /* 0x000000000000781c */ /* 0x000fc60003f0e808 */
[----:B------:R-:W1:Y:S01]  /*4cb0*/  LDS R11, [0x20] ;  /* 0x00002000ff0b7984 */ /* 0x000e620000000800 */
[----:B------:R-:W-:-:S13]  /*4cc0*/  ISETP.EQ.AND P0, PT, R25, RZ, P0 ;  /* 0x000000ff1900720c */ /* 0x000fda0000702270 */
[----:B0-----:R0:W-:Y:S04]  /*4cd0*/  @P0 STG.E [R2.64], R9 ;  /* 0x0000000902000986 */ /* 0x0011e8000c10190e */
[----:B-1----:R0:W-:Y:S01]  /*4ce0*/  @P0 STG.E [R4.64], R11 ;  /* 0x0000000b04000986 */ /* 0x0021e2000c10190e */
[----:B------:R-:W-:Y:S05]  /*4cf0*/  @!P0 EXIT ;  /* 0x000000000000894d */ /* 0x000fea0003800000 */
[----:B0-----:R-:W0:Y:S01]  /*4d00*/  LDS R5, [0x40] ;  /* 0x00004000ff057984 */ /* 0x001e220000000800 */
[----:B------:R-:W-:Y:S02]  /*4d10*/  IMAD.U32 R2, RZ, RZ, UR4 ;  /* 0x00000004ff027e24 */ /* 0x000fe4000f8e00ff */
[----:B------:R-:W-:-:S05]  /*4d20*/  IMAD.U32 R3, RZ, RZ, UR5 ;  /* 0x00000005ff037e24 */ /* 0x000fca000f8e00ff */
[----:B0-----:R-:W-:Y:S01]  /*4d30*/  STG.E [R2.64], R5 ;  /* 0x0000000502007986 */ /* 0x001fe2000c10190e */
[----:B------:R-:W-:Y:S05]  /*4d40*/  EXIT ;  /* 0x000000000000794d */ /* 0x000fea0003800000 */
.L_x_2:
[----:B------:R-:W-:-:S00]  /*4d50*/  BRA `(.L_x_2) ;  /* 0xfffffff000007947 */ /* 0x000fc0000383ffff */
[----:B------:R-:W-:-:S00]  /*4d60*/  NOP ;  /* 0x0000000000007918 */ /* 0x000fc00000000000 */
        /* <DEDUP_REMOVED lines=9> */
.L_x_3:


//--------------------- .nv.shared.triton__0d1d2d3d456de7 --------------------------
	.section	.nv.shared.triton__0d1d2d3d456de7,"aw",@nobits
	.align	16
